def attn_fwd(
    Q,
    K,
    V,
    Out,
    Lse,
    sm_scale,
    stride_qz,
    stride_qh,
    stride_qm,
    stride_qk,
    stride_kz,
    stride_kh,
    stride_kn,
    stride_kk,
    stride_vz,
    stride_vh,
    stride_vn,
    stride_vk,
    stride_oz,
    stride_oh,
    stride_om,
    stride_ok,
    seqlen_q,
    seqlen_k,
    BLOCK_M: tl.constexpr,
    BLOCK_N: tl.constexpr,
    HEAD_DIM: tl.constexpr,
    CAUSAL: tl.constexpr,
):
    start_m = tl.program_id(0)
    off_hz = tl.program_id(1)
    q_off = off_hz * stride_qh
    k_off = off_hz * stride_kh
    v_off = off_hz * stride_vh
    offs_m = start_m * BLOCK_M + tl.arange(0, BLOCK_M)
    offs_d = tl.arange(0, HEAD_DIM)
    offs_n = tl.arange(0, BLOCK_N)
    q_ptrs = Q + q_off + offs_m[:, None] * stride_qm + offs_d[None, :] * stride_qk
    k_ptrs = K + k_off + offs_d[:, None] * stride_kk + offs_n[None, :] * stride_kn
    v_ptrs = V + v_off + offs_n[:, None] * stride_vn + offs_d[None, :] * stride_vk
    m_i = tl.full([BLOCK_M], float("-inf"), dtype=tl.float32)
    l_i = tl.zeros([BLOCK_M], dtype=tl.float32) + 1.0
    acc = tl.zeros([BLOCK_M, HEAD_DIM], dtype=tl.float32)
    q = tl.load(q_ptrs)
    acc, l_i, m_i = _attn_fwd_inner(
        acc,
        l_i,
        m_i,
        q,
        k_ptrs,
        v_ptrs,
        sm_scale,
        stride_kn,
        stride_vn,
        start_m,
        seqlen_k,
        BLOCK_M,
        BLOCK_N,
        HEAD_DIM,
        CAUSAL,
    )
    acc = acc / l_i[:, None]
    lse = m_i + tl.math.log2(l_i) / 1.4426950408889634
    o_ptrs = (
        Out
        + off_hz * stride_oh
        + offs_m[:, None] * stride_om
        + offs_d[None, :] * stride_ok
    )
    tl.store(o_ptrs, acc.to(Out.dtype.element_ty))
    tl.store(Lse + off_hz * seqlen_q + offs_m, lse)

# config = {"BLOCK_M": 256, "BLOCK_N": 16, "HEAD_DIM": 16, "arch": "sm_90", "causal": false, "dtype": "bf16", "num_stages": 2, "num_warps": 8}
# arch = sm_90


// ===== COMPILED SASS (sm_90a) =====

	.target	sm_90a

	.elftype	@"ET_EXEC"


//--------------------- .note.nv.tkinfo           --------------------------
	.section	.note.nv.tkinfo,"",@"SHT_NOTE"
	.sectionflags	@"SHF_NOTE_NV_TKINFO"
	.tkinfo
        /*0018*/ 	.word	0x00000002
        /*0030*/ 	.string	""
        /*0030*/ 	.string	"ptxas"
        /*0030*/ 	.string	"Cuda compilation tools, release 13.0, V13.0.88"
        /*0030*/ 	.string	"Build cuda_13.0.r13.0/compiler.36424714_0"
        /*0030*/ 	.string	"-v  -suppress-debug-info  -lineinfo  -arch sm_90a "



//--------------------- .note.nv.cuinfo           --------------------------
	.section	.note.nv.cuinfo,"",@"SHT_NOTE"
	.sectionflags	@"SHF_NOTE_NV_CUINFO"
        /*0018*/ 	.short	0x0002
        /*001a*/ 	.short	0x005a
        /*001c*/ 	.short	0x0082
	.zero		2


//--------------------- .nv.info                  --------------------------
	.section	.nv.info,"",@"SHT_CUDA_INFO"
	.align	4


	//----- nvinfo : EIATTR_REGCOUNT
	.align		4
        /*0000*/ 	.byte	0x04, 0x2f
        /*0002*/ 	.short	(.L_2 - .L_1)
	.align		4
.L_1:
        /*0004*/ 	.word	index@(attn_fwd)
        /*0008*/ 	.word	0x00000040


	//----- nvinfo : EIATTR_FRAME_SIZE
	.align		4
.L_2:
        /*000c*/ 	.byte	0x04, 0x11
        /*000e*/ 	.short	(.L_4 - .L_3)
	.align		4
.L_3:
        /*0010*/ 	.word	index@(attn_fwd)
        /*0014*/ 	.word	0x00000000


	//----- nvinfo : EIATTR_MIN_STACK_SIZE
	.align		4
.L_4:
        /*0018*/ 	.byte	0x04, 0x12
        /*001a*/ 	.short	(.L_6 - .L_5)
	.align		4
.L_5:
        /*001c*/ 	.word	index@(attn_fwd)
        /*0020*/ 	.word	0x00000000
.L_6:


//--------------------- .nv.compat                --------------------------
	.section	.nv.compat,"",@"SHT_CUDA_COMPAT_INFO"
	.align	4
        /*0000*/ 	.byte	0x02, 0x09, 0x01, 0x00, 0x02, 0x02, 0x04, 0x00, 0x02, 0x05, 0x05, 0x00, 0x03, 0x07, 0x01, 0x01
        /*0010*/ 	.byte	0x02, 0x03, 0x00, 0x00, 0x02, 0x06, 0x01, 0x00, 0x04, 0x0b, 0x08, 0x00, 0x00, 0x00, 0x00, 0x00
        /*0020*/ 	.byte	0x00, 0x00, 0x00, 0x00


//--------------------- .nv.info.attn_fwd         --------------------------
	.section	.nv.info.attn_fwd,"",@"SHT_CUDA_INFO"
	.sectionflags	@""
	.align	4


	//----- nvinfo : EIATTR_CUDA_API_VERSION
	.align		4
        /*0000*/ 	.byte	0x04, 0x37
        /*0002*/ 	.short	(.L_8 - .L_7)
.L_7:
        /*0004*/ 	.word	0x00000082


	//----- nvinfo : EIATTR_KPARAM_INFO
	.align		4
.L_8:
        /*0008*/ 	.byte	0x04, 0x17
        /*000a*/ 	.short	(.L_10 - .L_9)
.L_9:
        /*000c*/ 	.word	0x00000000
        /*0010*/ 	.short	0x0019
        /*0012*/ 	.short	0x0080
        /*0014*/ 	.byte	0x00, 0xf4, 0x21, 0x00


	//----- nvinfo : EIATTR_KPARAM_INFO
	.align		4
.L_10:
        /*0018*/ 	.byte	0x04, 0x17
        /*001a*/ 	.short	(.L_12 - .L_11)
.L_11:
        /*001c*/ 	.word	0x00000000
        /*0020*/ 	.short	0x0018
        /*0022*/ 	.short	0x0078
        /*0024*/ 	.byte	0x00, 0xf4, 0x21, 0x00


	//----- nvinfo : EIATTR_KPARAM_INFO
	.align		4
.L_12:
        /*0028*/ 	.byte	0x04, 0x17
        /*002a*/ 	.short	(.L_14 - .L_13)
.L_13:
        /*002c*/ 	.word	0x00000000
        /*0030*/ 	.short	0x0017
        /*0032*/ 	.short	0x0070
        /*0034*/ 	.byte	0x00, 0xf0, 0x11, 0x00


	//----- nvinfo : EIATTR_KPARAM_INFO
	.align		4
.L_14:
        /*0038*/ 	.byte	0x04, 0x17
        /*003a*/ 	.short	(.L_16 - .L_15)
.L_15:
        /*003c*/ 	.word	0x00000000
        /*0040*/ 	.short	0x0016
        /*0042*/ 	.short	0x006c
        /*0044*/ 	.byte	0x00, 0xf0, 0x11, 0x00


	//----- nvinfo : EIATTR_KPARAM_INFO
	.align		4
.L_16:
        /*0048*/ 	.byte	0x04, 0x17
        /*004a*/ 	.short	(.L_18 - .L_17)
.L_17:
        /*004c*/ 	.word	0x00000000
        /*0050*/ 	.short	0x0015
        /*0052*/ 	.short	0x0068
        /*0054*/ 	.byte	0x00, 0xf0, 0x11, 0x00


	//----- nvinfo : EIATTR_KPARAM_INFO
	.align		4
.L_18:
        /*0058*/ 	.byte	0x04, 0x17
        /*005a*/ 	.short	(.L_20 - .L_19)
.L_19:
        /*005c*/ 	.word	0x00000000
        /*0060*/ 	.short	0x0014
        /*0062*/ 	.short	0x0064
        /*0064*/ 	.byte	0x00, 0xf0, 0x11, 0x00


	//----- nvinfo : EIATTR_KPARAM_INFO
	.align		4
.L_20:
        /*0068*/ 	.byte	0x04, 0x17
        /*006a*/ 	.short	(.L_22 - .L_21)
.L_21:
        /*006c*/ 	.word	0x00000000
        /*0070*/ 	.short	0x0013
        /*0072*/ 	.short	0x0060
        /*0074*/ 	.byte	0x00, 0xf0, 0x11, 0x00


	//----- nvinfo : EIATTR_KPARAM_INFO
	.align		4
.L_22:
        /*0078*/ 	.byte	0x04, 0x17
        /*007a*/ 	.short	(.L_24 - .L_23)
.L_23:
        /*007c*/ 	.word	0x00000000
        /*0080*/ 	.short	0x0012
        /*0082*/ 	.short	0x005c
        /*0084*/ 	.byte	0x00, 0xf0, 0x11, 0x00


	//----- nvinfo : EIATTR_KPARAM_INFO
	.align		4
.L_24:
        /*0088*/ 	.byte	0x04, 0x17
        /*008a*/ 	.short	(.L_26 - .L_25)
.L_25:
        /*008c*/ 	.word	0x00000000
        /*0090*/ 	.short	0x0011
        /*0092*/ 	.short	0x0058
        /*0094*/ 	.byte	0x00, 0xf0, 0x11, 0x00


	//----- nvinfo : EIATTR_KPARAM_INFO
	.align		4
.L_26:
        /*0098*/ 	.byte	0x04, 0x17
        /*009a*/ 	.short	(.L_28 - .L_27)
.L_27:
        /*009c*/ 	.word	0x00000000
        /*00a0*/ 	.short	0x0010
        /*00a2*/ 	.short	0x0054
        /*00a4*/ 	.byte	0x00, 0xf0, 0x11, 0x00


	//----- nvinfo : EIATTR_KPARAM_INFO
	.align		4
.L_28:
        /*00a8*/ 	.byte	0x04, 0x17
        /*00aa*/ 	.short	(.L_30 - .L_29)
.L_29:
        /*00ac*/ 	.word	0x00000000
        /*00b0*/ 	.short	0x000f
        /*00b2*/ 	.short	0x0050
        /*00b4*/ 	.byte	0x00, 0xf0, 0x11, 0x00


	//----- nvinfo : EIATTR_KPARAM_INFO
	.align		4
.L_30:
        /*00b8*/ 	.byte	0x04, 0x17
        /*00ba*/ 	.short	(.L_32 - .L_31)
.L_31:
        /*00bc*/ 	.word	0x00000000
        /*00c0*/ 	.short	0x000e
        /*00c2*/ 	.short	0x004c
        /*00c4*/ 	.byte	0x00, 0xf0, 0x11, 0x00


	//----- nvinfo : EIATTR_KPARAM_INFO
	.align		4
.L_32:
        /*00c8*/ 	.byte	0x04, 0x17
        /*00ca*/ 	.short	(.L_34 - .L_33)
.L_33:
        /*00cc*/ 	.word	0x00000000
        /*00d0*/ 	.short	0x000d
        /*00d2*/ 	.short	0x0048
        /*00d4*/ 	.byte	0x00, 0xf0, 0x11, 0x00


	//----- nvinfo : EIATTR_KPARAM_INFO
	.align		4
.L_34:
        /*00d8*/ 	.byte	0x04, 0x17
        /*00da*/ 	.short	(.L_36 - .L_35)
.L_35:
        /*00dc*/ 	.word	0x00000000
        /*00e0*/ 	.short	0x000c
        /*00e2*/ 	.short	0x0044
        /*00e4*/ 	.byte	0x00, 0xf0, 0x11, 0x00


	//----- nvinfo : EIATTR_KPARAM_INFO
	.align		4
.L_36:
        /*00e8*/ 	.byte	0x04, 0x17
        /*00ea*/ 	.short	(.L_38 - .L_37)
.L_37:
        /*00ec*/ 	.word	0x00000000
        /*00f0*/ 	.short	0x000b
        /*00f2*/ 	.short	0x0040
        /*00f4*/ 	.byte	0x00, 0xf0, 0x11, 0x00


	//----- nvinfo : EIATTR_KPARAM_INFO
	.align		4
.L_38:
        /*00f8*/ 	.byte	0x04, 0x17
        /*00fa*/ 	.short	(.L_40 - .L_39)
.L_39:
        /*00fc*/ 	.word	0x00000000
        /*0100*/ 	.short	0x000a
        /*0102*/ 	.short	0x003c
        /*0104*/ 	.byte	0x00, 0xf0, 0x11, 0x00


	//----- nvinfo : EIATTR_KPARAM_INFO
	.align		4
.L_40:
        /*0108*/ 	.byte	0x04, 0x17
        /*010a*/ 	.short	(.L_42 - .L_41)
.L_41:
        /*010c*/ 	.word	0x00000000
        /*0110*/ 	.short	0x0009
        /*0112*/ 	.short	0x0038
        /*0114*/ 	.byte	0x00, 0xf0, 0x11, 0x00


	//----- nvinfo : EIATTR_KPARAM_INFO
	.align		4
.L_42:
        /*0118*/ 	.byte	0x04, 0x17
        /*011a*/ 	.short	(.L_44 - .L_43)
.L_43:
        /*011c*/ 	.word	0x00000000
        /*0120*/ 	.short	0x0008
        /*0122*/ 	.short	0x0034
        /*0124*/ 	.byte	0x00, 0xf0, 0x11, 0x00


	//----- nvinfo : EIATTR_KPARAM_INFO
	.align		4
.L_44:
        /*0128*/ 	.byte	0x04, 0x17
        /*012a*/ 	.short	(.L_46 - .L_45)
.L_45:
        /*012c*/ 	.word	0x00000000
        /*0130*/ 	.short	0x0007
        /*0132*/ 	.short	0x0030
        /*0134*/ 	.byte	0x00, 0xf0, 0x11, 0x00


	//----- nvinfo : EIATTR_KPARAM_INFO
	.align		4
.L_46:
        /*0138*/ 	.byte	0x04, 0x17
        /*013a*/ 	.short	(.L_48 - .L_47)
.L_47:
        /*013c*/ 	.word	0x00000000
        /*0140*/ 	.short	0x0006
        /*0142*/ 	.short	0x002c
        /*0144*/ 	.byte	0x00, 0xf0, 0x11, 0x00


	//----- nvinfo : EIATTR_KPARAM_INFO
	.align		4
.L_48:
        /*0148*/ 	.byte	0x04, 0x17
        /*014a*/ 	.short	(.L_50 - .L_49)
.L_49:
        /*014c*/ 	.word	0x00000000
        /*0150*/ 	.short	0x0005
        /*0152*/ 	.short	0x0028
        /*0154*/ 	.byte	0x00, 0xf0, 0x11, 0x00


	//----- nvinfo : EIATTR_KPARAM_INFO
	.align		4
.L_50:
        /*0158*/ 	.byte	0x04, 0x17
        /*015a*/ 	.short	(.L_52 - .L_51)
.L_51:
        /*015c*/ 	.word	0x00000000
        /*0160*/ 	.short	0x0004
        /*0162*/ 	.short	0x0020
        /*0164*/ 	.byte	0x00, 0xf4, 0x21, 0x00


	//----- nvinfo : EIATTR_KPARAM_INFO
	.align		4
.L_52:
        /*0168*/ 	.byte	0x04, 0x17
        /*016a*/ 	.short	(.L_54 - .L_53)
.L_53:
        /*016c*/ 	.word	0x00000000
        /*0170*/ 	.short	0x0003
        /*0172*/ 	.short	0x0018
        /*0174*/ 	.byte	0x00, 0xf4, 0x21, 0x00


	//----- nvinfo : EIATTR_KPARAM_INFO
	.align		4
.L_54:
        /*0178*/ 	.byte	0x04, 0x17
        /*017a*/ 	.short	(.L_56 - .L_55)
.L_55:
        /*017c*/ 	.word	0x00000000
        /*0180*/ 	.short	0x0002
        /*0182*/ 	.short	0x0010
        /*0184*/ 	.byte	0x00, 0xf4, 0x21, 0x00


	//----- nvinfo : EIATTR_KPARAM_INFO
	.align		4
.L_56:
        /*0188*/ 	.byte	0x04, 0x17
        /*018a*/ 	.short	(.L_58 - .L_57)
.L_57:
        /*018c*/ 	.word	0x00000000
        /*0190*/ 	.short	0x0001
        /*0192*/ 	.short	0x0008
        /*0194*/ 	.byte	0x00, 0xf4, 0x21, 0x00


	//----- nvinfo : EIATTR_KPARAM_INFO
	.align		4
.L_58:
        /*0198*/ 	.byte	0x04, 0x17
        /*019a*/ 	.short	(.L_60 - .L_59)
.L_59:
        /*019c*/ 	.word	0x00000000
        /*01a0*/ 	.short	0x0000
        /*01a2*/ 	.short	0x0000
        /*01a4*/ 	.byte	0x00, 0xf4, 0x21, 0x00


	//----- nvinfo : EIATTR_SPARSE_MMA_MASK
	.align		4
.L_60:
        /*01a8*/ 	.byte	0x03, 0x50
        /*01aa*/ 	.short	0x0000


	//----- nvinfo : EIATTR_MAXREG_COUNT
	.align		4
        /*01ac*/ 	.byte	0x03, 0x1b
        /*01ae*/ 	.short	0x00ff


	//----- nvinfo : EIATTR_NUM_BARRIERS
	.align		4
        /*01b0*/ 	.byte	0x02, 0x4c
        /*01b2*/ 	.byte	0x01
	.zero		1


	//----- nvinfo : EIATTR_MERCURY_ISA_VERSION
	.align		4
        /*01b4*/ 	.byte	0x03, 0x5f
        /*01b6*/ 	.short	0x0101


	//----- nvinfo : EIATTR_COOP_GROUP_MASK_REGIDS
	.align		4
        /*01b8*/ 	.byte	0x04, 0x29
        /*01ba*/ 	.short	(.L_62 - .L_61)


	//   ....[0]....
.L_61:
        /*01bc*/ 	.word	0xffffffff


	//   ....[1]....
        /*01c0*/ 	.word	0xffffffff


	//   ....[2]....
        /*01c4*/ 	.word	0xffffffff


	//   ....[3]....
        /*01c8*/ 	.word	0xffffffff


	//   ....[4]....
        /*01cc*/ 	.word	0xffffffff


	//   ....[5]....
        /*01d0*/ 	.word	0xffffffff


	//   ....[6]....
        /*01d4*/ 	.word	0xffffffff


	//   ....[7]....
        /*01d8*/ 	.word	0xffffffff


	//   ....[8]....
        /*01dc*/ 	.word	0xffffffff


	//   ....[9]....
        /*01e0*/ 	.word	0xffffffff


	//   ....[10]....
        /*01e4*/ 	.word	0xffffffff


	//   ....[11]....
        /*01e8*/ 	.word	0xffffffff


	//   ....[12]....
        /*01ec*/ 	.word	0xffffffff


	//   ....[13]....
        /*01f0*/ 	.word	0xffffffff


	//   ....[14]....
        /*01f4*/ 	.word	0xffffffff


	//   ....[15]....
        /*01f8*/ 	.word	0xffffffff


	//----- nvinfo : EIATTR_COOP_GROUP_INSTR_OFFSETS
	.align		4
.L_62:
        /*01fc*/ 	.byte	0x04, 0x28
        /*01fe*/ 	.short	(.L_64 - .L_63)


	//   ....[0]....
.L_63:
        /*0200*/ 	.word	0x00000f50


	//   ....[1]....
        /*0204*/ 	.word	0x00000f70


	//   ....[2]....
        /*0208*/ 	.word	0x000010a0


	//   ....[3]....
        /*020c*/ 	.word	0x000010e0


	//   ....[4]....
        /*0210*/ 	.word	0x00001190


	//   ....[5]....
        /*0214*/ 	.word	0x00001290


	//   ....[6]....
        /*0218*/ 	.word	0x000012a0


	//   ....[7]....
        /*021c*/ 	.word	0x000012f0


	//   ....[8]....
        /*0220*/ 	.word	0x00001360


	//   ....[9]....
        /*0224*/ 	.word	0x00001440


	//   ....[10]....
        /*0228*/ 	.word	0x00001760


	//   ....[11]....
        /*022c*/ 	.word	0x00001790


	//   ....[12]....
        /*0230*/ 	.word	0x000017b0


	//   ....[13]....
        /*0234*/ 	.word	0x000018d0


	//   ....[14]....
        /*0238*/ 	.word	0x000018e0


	//   ....[15]....
        /*023c*/ 	.word	0x000018f0


	//----- nvinfo : EIATTR_EXIT_INSTR_OFFSETS
	.align		4
.L_64:
        /*0240*/ 	.byte	0x04, 0x1c
        /*0242*/ 	.short	(.L_66 - .L_65)


	//   ....[0]....
.L_65:
        /*0244*/ 	.word	0x00002f00


	//----- nvinfo : EIATTR_REQNTID
	.align		4
.L_66:
        /*0248*/ 	.byte	0x04, 0x10
        /*024a*/ 	.short	(.L_68 - .L_67)
.L_67:
        /*024c*/ 	.word	0x00000100
        /*0250*/ 	.word	0x00000001
        /*0254*/ 	.word	0x00000001


	//----- nvinfo : EIATTR_CBANK_PARAM_SIZE
	.align		4
.L_68:
        /*0258*/ 	.byte	0x03, 0x19
        /*025a*/ 	.short	0x0088


	//----- nvinfo : EIATTR_PARAM_CBANK
	.align		4
        /*025c*/ 	.byte	0x04, 0x0a
        /*025e*/ 	.short	(.L_70 - .L_69)
	.align		4
.L_69:
        /*0260*/ 	.word	index@(.nv.constant0.attn_fwd)
        /*0264*/ 	.short	0x0210
        /*0266*/ 	.short	0x0088


	//----- nvinfo : EIATTR_SW_WAR
	.align		4
.L_70:
        /*0268*/ 	.byte	0x04, 0x36
        /*026a*/ 	.short	(.L_72 - .L_71)
.L_71:
        /*026c*/ 	.word	0x00000008
.L_72:


//--------------------- .nv.callgraph             --------------------------
	.section	.nv.callgraph,"",@"SHT_CUDA_CALLGRAPH"
	.align	4
	.sectionentsize	8
	.align		4
        /*0000*/ 	.word	0x00000000
	.align		4
        /*0004*/ 	.word	0xffffffff
	.align		4
        /*0008*/ 	.word	0x00000000
	.align		4
        /*000c*/ 	.word	0xfffffffe
	.align		4
        /*0010*/ 	.word	0x00000000
	.align		4
        /*0014*/ 	.word	0xfffffffd
	.align		4
        /*0018*/ 	.word	0x00000000
	.align		4
        /*001c*/ 	.word	0xfffffffc


//--------------------- .nv.constant4             --------------------------
	.section	.nv.constant4,"a",@progbits
	.align	8
	.align		8
.nv.constant4:
        /*0000*/ 	.dword	_$_str


//--------------------- .text.attn_fwd            --------------------------
	.section	.text.attn_fwd,"ax",@progbits
	.align	128
        .global         attn_fwd
        .type           attn_fwd,@function
        .size           attn_fwd,(.L_x_3 - attn_fwd)
        .other          attn_fwd,@"STO_CUDA_ENTRY STV_DEFAULT"
attn_fwd:
.text.attn_fwd:
[----:B------:R-:W-:Y:S01]  /*0000*/  LDC R1, c[0x0][0x28] ;  /* 0x00000a00ff017b82 */ /* 0x000fe20000000800 */
[----:B------:R-:W0:Y:S07]  /*0010*/  S2R R2, SR_TID.X ;  /* 0x0000000000027919 */ /* 0x000e2e0000002100 */
[----:B------:R-:W1:Y:S01]  /*0020*/  S2UR UR14, SR_CTAID.Y ;  /* 0x00000000000e79c3 */ /* 0x000e620000002600 */
[----:B------:R-:W-:Y:S01]  /*0030*/  ULDC.64 UR4, c[0x0][0x240] ;  /* 0x0000900000047ab9 */ /* 0x000fe20000000a00 */
[----:B------:R-:W-:Y:S01]  /*0040*/  ULDC.64 UR20, c[0x0][0x208] ;  /* 0x0000820000147ab9 */ /* 0x000fe20000000a00 */
[----:B------:R-:W2:Y:S01]  /*0050*/  S2R R3, SR_CTAID.X ;  /* 0x0000000000037919 */ /* 0x000ea20000002500 */
[----:B------:R-:W-:-:S04]  /*0060*/  ULDC UR22, c[0x0][0x280] ;  /* 0x0000a00000167ab9 */ /* 0x000fc80000000800 */
[----:B------:R-:W3:Y:S08]  /*0070*/  LDC.64 R8, c[0x0][0x210] ;  /* 0x00008400ff087b82 */ /* 0x000ef00000000a00 */
[----:B------:R-:W4:Y:S01]  /*0080*/  LDC R7, c[0x0][0x248] ;  /* 0x00009200ff077b82 */ /* 0x000f220000000800 */
[----:B-1----:R-:W-:-:S04]  /*0090*/  UIMAD UR4, UR14, UR4, URZ ;  /* 0x000000040e0472a4 */ /* 0x002fc8000f8e023f */
[----:B------:R-:W-:Y:S01]  /*00a0*/  USHF.L.U32 UR6, UR4, 0x1, URZ ;  /* 0x0000000104067899 */ /* 0x000fe2000800063f */
[----:B0-----:R-:W-:-:S04]  /*00b0*/  LOP3.LUT R0, R2, 0xff, RZ, 0xc0, !PT ;  /* 0x000000ff02007812 */ /* 0x001fc800078ec0ff */
[----:B--2---:R-:W-:-:S05]  /*00c0*/  LEA R0, R3, R0, 0x8 ;  /* 0x0000000003007211 */ /* 0x004fca00078e40ff */
[----:B------:R-:W-:Y:S01]  /*00d0*/  IMAD R3, R0, UR5, RZ ;  /* 0x0000000500037c24 */ /* 0x000fe2000f8e02ff */
[----:B------:R-:W-:Y:S01]  /*00e0*/  UIMAD.WIDE UR4, UR4, 0x2, URZ ;  /* 0x00000002040478a5 */ /* 0x000fe2000f8e023f */
[----:B----4-:R-:W-:Y:S02]  /*00f0*/  IMAD R13, R7, 0x12, RZ ;  /* 0x00000012070d7824 */ /* 0x010fe400078e02ff */
[C---:B------:R-:W-:Y:S01]  /*0100*/  IMAD.HI R6, R3.reuse, 0x2, RZ ;  /* 0x0000000203067827 */ /* 0x040fe200078e02ff */
[----:B------:R-:W-:-:S03]  /*0110*/  SHF.L.U32 R5, R3, 0x1, RZ ;  /* 0x0000000103057819 */ /* 0x000fc600000006ff */
[----:B------:R-:W-:Y:S01]  /*0120*/  IMAD R25, R7, 0x6, RZ ;  /* 0x0000000607197824 */ /* 0x000fe200078e02ff */
[----:B---3--:R-:W-:Y:S01]  /*0130*/  IADD3 R4, P0, P1, R5, UR6, R8 ;  /* 0x0000000605047c10 */ /* 0x008fe2000f91e008 */
[C---:B------:R-:W-:Y:S02]  /*0140*/  IMAD R17, R7.reuse, 0x14, RZ ;  /* 0x0000001407117824 */ /* 0x040fe400078e02ff */
[C---:B------:R-:W-:Y:S01]  /*0150*/  IMAD R33, R7.reuse, 0xa, RZ ;  /* 0x0000000a07217824 */ /* 0x040fe200078e02ff */
[----:B------:R-:W-:Y:S01]  /*0160*/  IADD3.X R5, R6, UR5, R9, P0, P1 ;  /* 0x0000000506057c10 */ /* 0x000fe200087e2409 */
[C---:B------:R-:W-:Y:S01]  /*0170*/  IMAD R19, R7.reuse, 0x16, RZ ;  /* 0x0000001607137824 */ /* 0x040fe200078e02ff */
[C---:B------:R-:W-:Y:S01]  /*0180*/  SHF.L.U32 R9, R7.reuse, 0x1, RZ ;  /* 0x0000000107097819 */ /* 0x040fe200000006ff */
[C---:B------:R-:W-:Y:S01]  /*0190*/  IMAD R21, R7.reuse, 0x18, RZ ;  /* 0x0000001807157824 */ /* 0x040fe200078e02ff */
[CC--:B------:R-:W-:Y:S01]  /*01a0*/  LEA R16, P4, R7.reuse, R4.reuse, 0x2 ;  /* 0x0000000407107211 */ /* 0x0c0fe200078810ff */
[----:B------:R-:W-:Y:S01]  /*01b0*/  IMAD R11, R7, 0x3, RZ ;  /* 0x00000003070b7824 */ /* 0x000fe200078e02ff */
[-C--:B------:R-:W-:Y:S01]  /*01c0*/  IADD3 R12, P6, R9, R4.reuse, RZ ;  /* 0x00000004090c7210 */ /* 0x080fe20007fde0ff */
[----:B------:R-:W-:Y:S01]  /*01d0*/  IMAD R35, R7, 0xc, RZ ;  /* 0x0000000c07237824 */ /* 0x000fe200078e02ff */
[-C--:B------:R-:W-:Y:S01]  /*01e0*/  IADD3 R6, P0, R13, R4.reuse, RZ ;  /* 0x000000040d067210 */ /* 0x080fe20007f1e0ff */
[C---:B------:R-:W-:Y:S01]  /*01f0*/  IMAD R39, R7.reuse, 0xe, RZ ;  /* 0x0000000e07277824 */ /* 0x040fe200078e02ff */
[CC--:B------:R-:W-:Y:S01]  /*0200*/  LEA.HI.X.SX32 R13, R7.reuse, R5.reuse, 0x1, P6 ;  /* 0x00000005070d7211 */ /* 0x0c0fe200030f0eff */
[C---:B------:R-:W-:Y:S01]  /*0210*/  IMAD R23, R7.reuse, 0x5, RZ ;  /* 0x0000000507177824 */ /* 0x040fe200078e02ff */
[C---:B------:R-:W-:Y:S01]  /*0220*/  SHF.L.U32 R15, R7.reuse, 0x2, RZ ;  /* 0x00000002070f7819 */ /* 0x040fe200000006ff */
[----:B------:R-:W-:Y:S01]  /*0230*/  IMAD R27, R7, 0x7, RZ ;  /* 0x00000007071b7824 */ /* 0x000fe200078e02ff */
[-C--:B------:R-:W-:Y:S01]  /*0240*/  IADD3 R8, P3, R17, R4.reuse, RZ ;  /* 0x0000000411087210 */ /* 0x080fe20007f7e0ff */
[----:B------:R-:W-:Y:S01]  /*0250*/  IMAD R37, R7, 0x1a, RZ ;  /* 0x0000001a07257824 */ /* 0x000fe200078e02ff */
[-C--:B------:R-:W-:Y:S01]  /*0260*/  IADD3 R18, P5, R25, R4.reuse, RZ ;  /* 0x0000000419127210 */ /* 0x080fe20007fbe0ff */
[C---:B------:R-:W-:Y:S01]  /*0270*/  IMAD R41, R7.reuse, 0x1c, RZ ;  /* 0x0000001c07297824 */ /* 0x040fe200078e02ff */
[CC--:B------:R-:W-:Y:S01]  /*0280*/  LEA R20, P6, R7.reuse, R4.reuse, 0x3 ;  /* 0x0000000407147211 */ /* 0x0c0fe200078c18ff */
[----:B------:R-:W-:Y:S01]  /*0290*/  IMAD.SHL.U32 R29, R7, 0x8, RZ ;  /* 0x00000008071d7824 */ /* 0x000fe200078e00ff */
[----:B------:R-:W-:Y:S01]  /*02a0*/  LEA.HI.X.SX32 R17, R9, R5, 0x1, P4 ;  /* 0x0000000509117211 */ /* 0x000fe200020f0eff */
[----:B------:R-:W-:Y:S01]  /*02b0*/  IMAD R31, R7, 0x9, RZ ;  /* 0x00000009071f7824 */ /* 0x000fe200078e02ff */
[-C--:B------:R-:W-:Y:S01]  /*02c0*/  IADD3 R22, P4, R33, R4.reuse, RZ ;  /* 0x0000000421167210 */ /* 0x080fe20007f9e0ff */
[----:B------:R-:W-:Y:S01]  /*02d0*/  IMAD R43, R7, 0x1e, RZ ;  /* 0x0000001e072b7824 */ /* 0x000fe200078e02ff */
[-C--:B------:R-:W-:Y:S01]  /*02e0*/  IADD3 R10, P2, R19, R4.reuse, RZ ;  /* 0x00000004130a7210 */ /* 0x080fe20007f5e0ff */
[----:B------:R0:W2:Y:S01]  /*02f0*/  LDG.E.U16 R3, desc[UR20][R4.64] ;  /* 0x0000001404037981 */ /* 0x0000a2000c1e1500 */
[----:B------:R-:W-:-:S02]  /*0300*/  IADD3 R14, P1, R21, R4, RZ ;  /* 0x00000004150e7210 */ /* 0x000fc40007f3e0ff */
[-C--:B------:R-:W-:Y:S01]  /*0310*/  LEA.HI.X.SX32 R19, R11, R5.reuse, 0x1, P5 ;  /* 0x000000050b137211 */ /* 0x080fe200028f0eff */
[----:B------:R-:W-:Y:S01]  /*0320*/  IMAD R11, R7, 0xb, RZ ;  /* 0x0000000b070b7824 */ /* 0x000fe200078e02ff */
[-C--:B------:R-:W-:Y:S01]  /*0330*/  LEA.HI.X.SX32 R21, R15, R5.reuse, 0x1, P6 ;  /* 0x000000050f157211 */ /* 0x080fe200030f0eff */
[----:B------:R-:W3:Y:S01]  /*0340*/  LDG.E.U16 R12, desc[UR20][R12.64] ;  /* 0x000000140c0c7981 */ /* 0x000ee2000c1e1500 */
[-C--:B------:R-:W-:Y:S02]  /*0350*/  IADD3 R24, P5, R35, R4.reuse, RZ ;  /* 0x0000000423187210 */ /* 0x080fe40007fbe0ff */
[-C--:B------:R-:W-:Y:S01]  /*0360*/  IADD3 R26, P6, R39, R4.reuse, RZ ;  /* 0x00000004271a7210 */ /* 0x080fe20007fde0ff */
[----:B------:R-:W4:Y:S01]  /*0370*/  LDG.E.U16 R16, desc[UR20][R16.64] ;  /* 0x0000001410107981 */ /* 0x000f22000c1e1500 */
[-C--:B------:R-:W-:Y:S02]  /*0380*/  LEA.HI.X.SX32 R23, R23, R5.reuse, 0x1, P4 ;  /* 0x0000000517177211 */ /* 0x080fe400020f0eff */
[----:B------:R-:W-:Y:S01]  /*0390*/  LEA R28, P4, R7, R4, 0x4 ;  /* 0x00000004071c7211 */ /* 0x000fe200078820ff */
[----:B------:R-:W5:Y:S01]  /*03a0*/  LDG.E.U16 R18, desc[UR20][R18.64] ;  /* 0x0000001412127981 */ /* 0x000f62000c1e1500 */
[----:B------:R-:W-:-:S02]  /*03b0*/  LEA.HI.X.SX32 R25, R25, R5, 0x1, P5 ;  /* 0x0000000519197211 */ /* 0x000fc400028f0eff */
[-C--:B------:R-:W-:Y:S01]  /*03c0*/  LEA.HI.X.SX32 R27, R27, R5.reuse, 0x1, P6 ;  /* 0x000000051b1b7211 */ /* 0x080fe200030f0eff */
[----:B------:R-:W5:Y:S01]  /*03d0*/  LDG.E.U16 R20, desc[UR20][R20.64] ;  /* 0x0000001414147981 */ /* 0x000f62000c1e1500 */
[-C--:B------:R-:W-:Y:S01]  /*03e0*/  IADD3 R30, P5, R37, R4.reuse, RZ ;  /* 0x00000004251e7210 */ /* 0x080fe20007fbe0ff */
[----:B------:R-:W-:Y:S01]  /*03f0*/  IMAD R37, R7, 0xd, RZ ;  /* 0x0000000d07257824 */ /* 0x000fe200078e02ff */
[-C--:B------:R-:W-:Y:S01]  /*0400*/  IADD3 R32, P6, R41, R4.reuse, RZ ;  /* 0x0000000429207210 */ /* 0x080fe20007fde0ff */
[----:B------:R-:W-:Y:S01]  /*0410*/  IMAD R41, R7, 0xf, RZ ;  /* 0x0000000f07297824 */ /* 0x000fe200078e02ff */
[-C--:B------:R-:W-:Y:S01]  /*0420*/  LEA.HI.X.SX32 R29, R29, R5.reuse, 0x1, P4 ;  /* 0x000000051d1d7211 */ /* 0x080fe200020f0eff */
[----:B------:R-:W5:Y:S01]  /*0430*/  LDG.E.U16 R22, desc[UR20][R22.64] ;  /* 0x0000001416167981 */ /* 0x000f62000c1e1500 */
[-C--:B------:R-:W-:Y:S02]  /*0440*/  LEA.HI.X.SX32 R7, R31, R5.reuse, 0x1, P0 ;  /* 0x000000051f077211 */ /* 0x080fe400000f0eff */
[----:B------:R-:W-:Y:S01]  /*0450*/  LEA.HI.X.SX32 R9, R33, R5, 0x1, P3 ;  /* 0x0000000521097211 */ /* 0x000fe200018f0eff */
[----:B------:R-:W3:Y:S01]  /*0460*/  LDG.E.U16 R28, desc[UR20][R28.64] ;  /* 0x000000141c1c7981 */ /* 0x000ee2000c1e1500 */
[----:B0-----:R-:W-:-:S02]  /*0470*/  IADD3 R4, P4, R43, R4, RZ ;  /* 0x000000042b047210 */ /* 0x001fc40007f9e0ff */
[-C--:B------:R-:W-:Y:S01]  /*0480*/  LEA.HI.X.SX32 R11, R11, R5.reuse, 0x1, P2 ;  /* 0x000000050b0b7211 */ /* 0x080fe200010f0eff */
[----:B------:R0:W4:Y:S01]  /*0490*/  LDG.E.U16 R6, desc[UR20][R6.64] ;  /* 0x0000001406067981 */ /* 0x000122000c1e1500 */
[-C--:B------:R-:W-:Y:S02]  /*04a0*/  LEA.HI.X.SX32 R15, R35, R5.reuse, 0x1, P1 ;  /* 0x00000005230f7211 */ /* 0x080fe400008f0eff */
[-C--:B------:R-:W-:Y:S01]  /*04b0*/  LEA.HI.X.SX32 R31, R37, R5.reuse, 0x1, P5 ;  /* 0x00000005251f7211 */ /* 0x080fe200028f0eff */
[----:B------:R1:W5:Y:S01]  /*04c0*/  LDG.E.U16 R9, desc[UR20][R8.64] ;  /* 0x0000001408097981 */ /* 0x000362000c1e1500 */
[-C--:B------:R-:W-:Y:S02]  /*04d0*/  LEA.HI.X.SX32 R33, R39, R5.reuse, 0x1, P6 ;  /* 0x0000000527217211 */ /* 0x080fe400030f0eff */
[----:B------:R-:W-:Y:S01]  /*04e0*/  LEA.HI.X.SX32 R5, R41, R5, 0x1, P4 ;  /* 0x0000000529057211 */ /* 0x000fe200020f0eff */
[----:B------:R1:W5:Y:S04]  /*04f0*/  LDG.E.U16 R10, desc[UR20][R10.64] ;  /* 0x000000140a0a7981 */ /* 0x000368000c1e1500 */
[----:B------:R1:W5:Y:S04]  /*0500*/  LDG.E.U16 R14, desc[UR20][R14.64] ;  /* 0x000000140e0e7981 */ /* 0x000368000c1e1500 */
[----:B------:R-:W5:Y:S04]  /*0510*/  LDG.E.U16 R30, desc[UR20][R30.64] ;  /* 0x000000141e1e7981 */ /* 0x000f68000c1e1500 */
[----:B------:R-:W5:Y:S04]  /*0520*/  LDG.E.U16 R24, desc[UR20][R24.64] ;  /* 0x0000001418187981 */ /* 0x000f68000c1e1500 */
[----:B------:R-:W5:Y:S04]  /*0530*/  LDG.E.U16 R32, desc[UR20][R32.64] ;  /* 0x0000001420207981 */ /* 0x000f68000c1e1500 */
[----:B------:R-:W5:Y:S04]  /*0540*/  LDG.E.U16 R26, desc[UR20][R26.64] ;  /* 0x000000141a1a7981 */ /* 0x000f68000c1e1500 */
[----:B------:R1:W5:Y:S01]  /*0550*/  LDG.E.U16 R13, desc[UR20][R4.64] ;  /* 0x00000014040d7981 */ /* 0x000362000c1e1500 */
[----:B------:R-:W1:Y:S01]  /*0560*/  S2UR UR4, SR_CgaCtaId ;  /* 0x00000000000479c3 */ /* 0x000e620000008800 */
[C---:B0-----:R-:W-:Y:S01]  /*0570*/  SHF.L.U32 R7, R2.reuse, 0x5, RZ ;  /* 0x0000000502077819 */ /* 0x041fe200000006ff */
[----:B------:R-:W-:Y:S01]  /*0580*/  UMOV UR15, 0x400 ;  /* 0x00000400000f7882 */ /* 0x000fe20000000000 */
[----:B-1----:R-:W-:Y:S01]  /*0590*/  SHF.L.U32 R8, R2, 0x1, RZ ;  /* 0x0000000102087819 */ /* 0x002fe200000006ff */
[----:B------:R-:W-:Y:S01]  /*05a0*/  UISETP.GE.AND UP0, UPT, UR22, 0x1, UPT ;  /* 0x000000011600788c */ /* 0x000fe2000bf06270 */
[----:B------:R-:W-:-:S04]  /*05b0*/  LOP3.LUT R7, R7, 0x1800, RZ, 0xc0, !PT ;  /* 0x0000180007077812 */ /* 0x000fc800078ec0ff */
[----:B------:R-:W-:Y:S02]  /*05c0*/  LOP3.LUT R7, R7, 0x7e, R8, 0xf8, !PT ;  /* 0x0000007e07077812 */ /* 0x000fe400078ef808 */
[----:B------:R-:W-:Y:S02]  /*05d0*/  PLOP3.LUT P0, PT, PT, PT, UP0, 0x80, 0x0 ;  /* 0x000000000000781c */ /* 0x000fe40003f0f008 */
[C---:B------:R-:W-:Y:S02]  /*05e0*/  LOP3.LUT R11, R7.reuse, 0x10, RZ, 0x3c, !PT ;  /* 0x00000010070b7812 */ /* 0x040fe400078e3cff */
[C---:B------:R-:W-:Y:S02]  /*05f0*/  LOP3.LUT R15, R7.reuse, 0x20, RZ, 0x3c, !PT ;  /* 0x00000020070f7812 */ /* 0x040fe400078e3cff */
[C---:B------:R-:W-:Y:S01]  /*0600*/  LOP3.LUT R5, R7.reuse, 0x30, RZ, 0x3c, !PT ;  /* 0x0000003007057812 */ /* 0x040fe200078e3cff */
[----:B------:R-:W-:Y:S01]  /*0610*/  ULEA UR15, UR4, UR15, 0x18 ;  /* 0x0000000f040f7291 */ /* 0x000fe2000f8ec03f */
[----:B------:R-:W-:-:S02]  /*0620*/  LOP3.LUT R17, R7, 0x40, RZ, 0x3c, !PT ;  /* 0x0000004007117812 */ /* 0x000fc400078e3cff */
[----:B------:R-:W-:Y:S01]  /*0630*/  LOP3.LUT R19, R7, 0x50, RZ, 0x3c, !PT ;  /* 0x0000005007137812 */ /* 0x000fe200078e3cff */
[----:B------:R-:W-:Y:S01]  /*0640*/  IMAD.MOV.U32 R4, RZ, RZ, 0x3f800000 ;  /* 0x3f800000ff047424 */ /* 0x000fe200078e00ff */
[----:B------:R-:W-:Y:S02]  /*0650*/  CS2R R48, SRZ ;  /* 0x0000000000307805 */ /* 0x000fe4000001ff00 */
[----:B------:R-:W-:Y:S02]  /*0660*/  CS2R R50, SRZ ;  /* 0x0000000000327805 */ /* 0x000fe4000001ff00 */
[----:B------:R-:W-:Y:S02]  /*0670*/  CS2R R52, SRZ ;  /* 0x0000000000347805 */ /* 0x000fe4000001ff00 */
[----:B------:R-:W-:Y:S02]  /*0680*/  CS2R R54, SRZ ;  /* 0x0000000000367805 */ /* 0x000fe4000001ff00 */
[----:B------:R-:W-:-:S02]  /*0690*/  CS2R R40, SRZ ;  /* 0x0000000000287805 */ /* 0x000fc4000001ff00 */
[----:B------:R-:W-:Y:S02]  /*06a0*/  CS2R R42, SRZ ;  /* 0x00000000002a7805 */ /* 0x000fe4000001ff00 */
[----:B------:R-:W-:Y:S02]  /*06b0*/  CS2R R44, SRZ ;  /* 0x00000000002c7805 */ /* 0x000fe4000001ff00 */
[----:B------:R-:W-:Y:S01]  /*06c0*/  CS2R R46, SRZ ;  /* 0x00000000002e7805 */ /* 0x000fe2000001ff00 */
[----:B--2---:R0:W-:Y:S02]  /*06d0*/  STS.U16 [R7+UR15], R3 ;  /* 0x0000000307007988 */ /* 0x0041e4000800040f */
[C---:B0-----:R-:W-:Y:S02]  /*06e0*/  LOP3.LUT R3, R7.reuse, 0x60, RZ, 0x3c, !PT ;  /* 0x0000006007037812 */ /* 0x041fe400078e3cff */
[----:B---3--:R-:W-:Y:S04]  /*06f0*/  STS.U16 [R7+UR15+0x400], R28 ;  /* 0x0004001c07007988 */ /* 0x008fe8000800040f */
[----:B------:R-:W-:Y:S04]  /*0700*/  STS.U16 [R11+UR15+0x80], R12 ;  /* 0x0000800c0b007988 */ /* 0x000fe8000800040f */
[----:B----4-:R0:W-:Y:S04]  /*0710*/  STS.U16 [R11+UR15+0x480], R6 ;  /* 0x000480060b007988 */ /* 0x0101e8000800040f */
[----:B------:R-:W-:Y:S04]  /*0720*/  STS.U16 [R15+UR15+0x100], R16 ;  /* 0x000100100f007988 */ /* 0x000fe8000800040f */
[----:B-----5:R-:W-:Y:S01]  /*0730*/  STS.U16 [R15+UR15+0x500], R9 ;  /* 0x000500090f007988 */ /* 0x020fe2000800040f */
[----:B0-----:R-:W-:-:S03]  /*0740*/  LOP3.LUT R11, R7, 0x70, RZ, 0x3c, !PT ;  /* 0x00000070070b7812 */ /* 0x001fc600078e3cff */
[----:B------:R0:W-:Y:S04]  /*0750*/  STS.U16 [R5+UR15+0x180], R18 ;  /* 0x0001801205007988 */ /* 0x0001e8000800040f */
[----:B------:R-:W-:Y:S04]  /*0760*/  STS.U16 [R5+UR15+0x580], R10 ;  /* 0x0005800a05007988 */ /* 0x000fe8000800040f */
[----:B------:R-:W-:Y:S04]  /*0770*/  STS.U16 [R17+UR15+0x200], R20 ;  /* 0x0002001411007988 */ /* 0x000fe8000800040f */
[----:B------:R1:W-:Y:S04]  /*0780*/  STS.U16 [R17+UR15+0x600], R14 ;  /* 0x0006000e11007988 */ /* 0x0003e8000800040f */
[----:B------:R-:W-:Y:S04]  /*0790*/  STS.U16 [R19+UR15+0x280], R22 ;  /* 0x0002801613007988 */ /* 0x000fe8000800040f */
[----:B------:R-:W-:Y:S04]  /*07a0*/  STS.U16 [R19+UR15+0x680], R30 ;  /* 0x0006801e13007988 */ /* 0x000fe8000800040f */
[----:B------:R-:W-:Y:S04]  /*07b0*/  STS.U16 [R3+UR15+0x300], R24 ;  /* 0x0003001803007988 */ /* 0x000fe8000800040f */
[----:B------:R2:W-:Y:S01]  /*07c0*/  STS.U16 [R3+UR15+0x700], R32 ;  /* 0x0007002003007988 */ /* 0x0005e2000800040f */
[----:B------:R-:W-:-:S03]  /*07d0*/  MOV R7, 0x3f800000 ;  /* 0x3f80000000077802 */ /* 0x000fc60000000f00 */
[----:B------:R3:W-:Y:S01]  /*07e0*/  STS.U16 [R11+UR15+0x380], R26 ;  /* 0x0003801a0b007988 */ /* 0x0007e2000800040f */
[----:B0-----:R-:W-:-:S03]  /*07f0*/  MOV R18, 0xff800000 ;  /* 0xff80000000127802 */ /* 0x001fc60000000f00 */
[----:B------:R3:W-:Y:S01]  /*0800*/  STS.U16 [R11+UR15+0x780], R13 ;  /* 0x0007800d0b007988 */ /* 0x0007e2000800040f */
[----:B------:R-:W-:Y:S01]  /*0810*/  IMAD.MOV.U32 R16, RZ, RZ, -0x800000 ;  /* 0xff800000ff107424 */ /* 0x000fe200078e00ff */
[----:B-1----:R-:W-:Y:S02]  /*0820*/  MOV R17, 0xff800000 ;  /* 0xff80000000117802 */ /* 0x002fe40000000f00 */
[----:B------:R-:W-:Y:S02]  /*0830*/  MOV R15, 0xff800000 ;  /* 0xff800000000f7802 */ /* 0x000fe40000000f00 */
[----:B------:R-:W-:Y:S02]  /*0840*/  MOV R6, 0x3f800000 ;  /* 0x3f80000000067802 */ /* 0x000fe40000000f00 */
[----:B------:R-:W-:Y:S02]  /*0850*/  MOV R5, 0x3f800000 ;  /* 0x3f80000000057802 */ /* 0x000fe40000000f00 */
[----:B--2---:R-:W-:Y:S01]  /*0860*/  LOP3.LUT R3, R2, 0xf, RZ, 0xc0, !PT ;  /* 0x0000000f02037812 */ /* 0x004fe200078ec0ff */
[----:B---3--:R-:W-:Y:S06]  /*0870*/  @!P0 BRA `(.L_x_0) ;  /* 0x0000001000608947 */ /* 0x008fec0003800000 */
[----:B------:R-:W-:Y:S01]  /*0880*/  ULDC.64 UR6, c[0x0][0x250] ;  /* 0x0000940000067ab9 */ /* 0x000fe20000000a00 */
[----:B------:R-:W-:Y:S01]  /*0890*/  ULDC UR4, c[0x0][0x258] ;  /* 0x0000960000047ab9 */ /* 0x000fe20000000800 */
[----:B------:R-:W-:Y:S01]  /*08a0*/  UIMAD UR6, UR14, UR6, URZ ;  /* 0x000000060e0672a4 */ /* 0x000fe2000f8e023f */
[C---:B------:R-:W-:Y:S01]  /*08b0*/  IMAD R4, R3.reuse, UR4, RZ ;  /* 0x0000000403047c24 */ /* 0x040fe2000f8e02ff */
[----:B------:R-:W-:Y:S01]  /*08c0*/  ULDC.64 UR12, c[0x0][0x260] ;  /* 0x00009800000c7ab9 */ /* 0x000fe20000000a00 */
[----:B------:R-:W-:Y:S01]  /*08d0*/  ULDC.64 UR10, c[0x0][0x218] ;  /* 0x00008600000a7ab9 */ /* 0x000fe20000000a00 */
[----:B------:R-:W-:Y:S01]  /*08e0*/  USHF.L.U32 UR4, UR6, 0x1, URZ ;  /* 0x0000000106047899 */ /* 0x000fe2000800063f */
[----:B------:R-:W-:Y:S01]  /*08f0*/  IMAD R5, R3, UR13, RZ ;  /* 0x0000000d03057c24 */ /* 0x000fe2000f8e02ff */
[----:B------:R-:W-:Y:S01]  /*0900*/  UIMAD UR12, UR14, UR12, URZ ;  /* 0x0000000c0e0c72a4 */ /* 0x000fe2000f8e023f */
[C---:B------:R-:W-:Y:S01]  /*0910*/  SHF.L.U32 R3, R4.reuse, 0x1, RZ ;  /* 0x0000000104037819 */ /* 0x040fe200000006ff */
[----:B------:R-:W-:Y:S01]  /*0920*/  ULDC.64 UR16, c[0x0][0x220] ;  /* 0x0000880000107ab9 */ /* 0x000fe20000000a00 */
[----:B------:R-:W-:Y:S01]  /*0930*/  IMAD.HI R4, R4, 0x2, RZ ;  /* 0x0000000204047827 */ /* 0x000fe200078e02ff */
[----:B------:R-:W-:Y:S01]  /*0940*/  USHF.L.U32 UR8, UR12, 0x1, URZ ;  /* 0x000000010c087899 */ /* 0x000fe2000800063f */
[----:B------:R-:W-:Y:S01]  /*0950*/  MOV R12, UR4 ;  /* 0x00000004000c7c02 */ /* 0x000fe20008000f00 */
[----:B------:R-:W-:Y:S01]  /*0960*/  UIMAD.WIDE UR4, UR6, 0x2, URZ ;  /* 0x00000002060478a5 */ /* 0x000fe2000f8e023f */
[----:B------:R-:W-:-:S02]  /*0970*/  MOV R19, 0xff800000 ;  /* 0xff80000000137802 */ /* 0x000fc40000000f00 */
[----:B------:R-:W-:Y:S02]  /*0980*/  CS2R R48, SRZ ;  /* 0x0000000000307805 */ /* 0x000fe4000001ff00 */
[----:B------:R-:W-:Y:S01]  /*0990*/  IADD3 R12, P0, P1, R3, UR10, R12 ;  /* 0x0000000a030c7c10 */ /* 0x000fe2000f91e00c */
[----:B------:R-:W-:Y:S01]  /*09a0*/  ULDC UR6, c[0x0][0x268] ;  /* 0x00009a0000067ab9 */ /* 0x000fe20000000800 */
[C---:B------:R-:W-:Y:S01]  /*09b0*/  SHF.L.U32 R3, R5.reuse, 0x1, RZ ;  /* 0x0000000105037819 */ /* 0x040fe200000006ff */
[----:B------:R-:W-:Y:S01]  /*09c0*/  IMAD.U32 R7, RZ, RZ, UR5 ;  /* 0x00000005ff077e24 */ /* 0x000fe2000f8e00ff */
[----:B------:R-:W-:Y:S01]  /*09d0*/  MOV R6, UR8 ;  /* 0x0000000800067c02 */ /* 0x000fe20008000f00 */
[----:B------:R-:W-:Y:S01]  /*09e0*/  UIMAD.WIDE UR4, UR12, 0x2, URZ ;  /* 0x000000020c0478a5 */ /* 0x000fe2000f8e023f */
[----:B------:R-:W-:Y:S01]  /*09f0*/  IMAD.HI R5, R5, 0x2, RZ ;  /* 0x0000000205057827 */ /* 0x000fe200078e02ff */
[----:B------:R-:W-:Y:S02]  /*0a00*/  MOV R13, 0xff800000 ;  /* 0xff800000000d7802 */ /* 0x000fe40000000f00 */
[----:B------:R-:W-:-:S02]  /*0a10*/  CS2R R50, SRZ ;  /* 0x0000000000327805 */ /* 0x000fc4000001ff00 */
[----:B------:R-:W-:Y:S02]  /*0a20*/  IADD3 R6, P2, P3, R3, UR16, R6 ;  /* 0x0000001003067c10 */ /* 0x000fe4000fb5e006 */
[----:B------:R-:W-:Y:S02]  /*0a30*/  CS2R R52, SRZ ;  /* 0x0000000000347805 */ /* 0x000fe4000001ff00 */
[----:B------:R-:W-:Y:S02]  /*0a40*/  SHF.R.U32.HI R3, RZ, 0x4, R2 ;  /* 0x00000004ff037819 */ /* 0x000fe40000011602 */
[----:B------:R-:W-:Y:S02]  /*0a50*/  CS2R R54, SRZ ;  /* 0x0000000000367805 */ /* 0x000fe4000001ff00 */
[----:B------:R-:W-:Y:S02]  /*0a60*/  IADD3.X R16, R4, UR11, R7, P0, P1 ;  /* 0x0000000b04107c10 */ /* 0x000fe400087e2407 */
[----:B------:R-:W-:-:S02]  /*0a70*/  CS2R R40, SRZ ;  /* 0x0000000000287805 */ /* 0x000fc4000001ff00 */
[----:B------:R-:W-:Y:S02]  /*0a80*/  SGXT.U32 R3, R3, 0x4 ;  /* 0x000000040303781a */ /* 0x000fe40000000000 */
[----:B------:R-:W-:Y:S02]  /*0a90*/  CS2R R42, SRZ ;  /* 0x00000000002a7805 */ /* 0x000fe4000001ff00 */
[----:B------:R-:W-:Y:S02]  /*0aa0*/  SHF.R.S32.HI R4, RZ, 0x6, R2 ;  /* 0x00000006ff047819 */ /* 0x000fe40000011402 */
[----:B------:R-:W-:Y:S02]  /*0ab0*/  CS2R R44, SRZ ;  /* 0x00000000002c7805 */ /* 0x000fe4000001ff00 */
[----:B------:R-:W-:Y:S01]  /*0ac0*/  MOV R14, UR5 ;  /* 0x00000005000e7c02 */ /* 0x000fe20008000f00 */
[C---:B------:R-:W-:Y:S01]  /*0ad0*/  IMAD R9, R3.reuse, UR7, RZ ;  /* 0x0000000703097c24 */ /* 0x040fe2000f8e02ff */
[----:B------:R-:W-:Y:S01]  /*0ae0*/  SGXT R4, R4, 0x1 ;  /* 0x000000010404781a */ /* 0x000fe20000000200 */
[----:B------:R-:W-:Y:S01]  /*0af0*/  IMAD R3, R3, UR6, RZ ;  /* 0x0000000603037c24 */ /* 0x000fe2000f8e02ff */
[----:B------:R-:W-:Y:S01]  /*0b00*/  UIADD3 UR6, UR15, 0x2000, URZ ;  /* 0x000020000f067890 */ /* 0x000fe2000fffe03f */
[----:B------:R-:W-:-:S02]  /*0b10*/  IADD3.X R14, R5, UR17, R14, P2, P3 ;  /* 0x00000011050e7c10 */ /* 0x000fc400097e640e */
[----:B------:R-:W-:Y:S02]  /*0b20*/  CS2R R46, SRZ ;  /* 0x00000000002e7805 */ /* 0x000fe4000001ff00 */
[----:B------:R-:W-:Y:S01]  /*0b30*/  LOP3.LUT R5, R4, 0x90, RZ, 0xc0, !PT ;  /* 0x0000009004057812 */ /* 0x000fe200078ec0ff */
[----:B------:R-:W-:Y:S01]  /*0b40*/  USHF.R.U32.HI UR6, URZ, 0x4, UR6 ;  /* 0x000000043f067899 */ /* 0x000fe20008011606 */
[----:B------:R-:W-:Y:S01]  /*0b50*/  SHF.R.U32.HI R7, RZ, 0x5, R2 ;  /* 0x00000005ff077819 */ /* 0x000fe20000011602 */
[----:B------:R-:W-:Y:S01]  /*0b60*/  UMOV UR4, URZ ;  /* 0x0000003f00047c82 */ /* 0x000fe20008000000 */
[----:B------:R-:W-:Y:S01]  /*0b70*/  LEA R11, P1, R3, R6, 0x1 ;  /* 0x00000006030b7211 */ /* 0x000fe200078208ff */
[----:B------:R-:W-:Y:S01]  /*0b80*/  USGXT.U32 UR10, UR6, 0xe ;  /* 0x0000000e060a789a */ /* 0x000fe20008000000 */
[----:B------:R-:W-:Y:S01]  /*0b90*/  LEA R12, P0, R9, R12, 0x1 ;  /* 0x0000000c090c7211 */ /* 0x000fe200078008ff */
[----:B------:R-:W-:Y:S01]  /*0ba0*/  UMOV UR5, URZ ;  /* 0x0000003f00057c82 */ /* 0x000fe20008000000 */
[----:B------:R-:W-:Y:S01]  /*0bb0*/  LOP3.LUT R10, R5, 0x17e, R8, 0x78, !PT ;  /* 0x0000017e050a7812 */ /* 0x000fe200078e7808 */
[----:B------:R-:W-:Y:S01]  /*0bc0*/  IMAD.MOV.U32 R5, RZ, RZ, 0x3f800000 ;  /* 0x3f800000ff057424 */ /* 0x000fe200078e00ff */
[----:B------:R-:W-:Y:S01]  /*0bd0*/  R2UR UR12, R7 ;  /* 0x00000000070c72ca */ /* 0x000fe200000e0000 */
[----:B------:R-:W-:Y:S01]  /*0be0*/  UMOV UR6, URZ ;  /* 0x0000003f00067c82 */ /* 0x000fe20008000000 */
[----:B------:R-:W-:Y:S01]  /*0bf0*/  LEA.HI.X.SX32 R8, R3, R14, 0x1, P1 ;  /* 0x0000000e03087211 */ /* 0x000fe200008f0eff */
[----:B------:R-:W-:Y:S01]  /*0c00*/  ULDC UR23, c[0x0][0x238] ;  /* 0x00008e0000177ab9 */ /* 0x000fe20000000800 */
[----:B------:R-:W-:Y:S01]  /*0c10*/  LEA.HI.X.SX32 R9, R9, R16, 0x1, P0 ;  /* 0x0000001009097211 */ /* 0x000fe200000f0eff */
[----:B------:R-:W-:Y:S01]  /*0c20*/  UMOV UR11, 0xc0000010 ;  /* 0xc0000010000b7882 */ /* 0x000fe20000000000 */
[----:B------:R-:W-:-:S02]  /*0c30*/  MOV R7, 0x3f800000 ;  /* 0x3f80000000077802 */ /* 0x000fc40000000f00 */
[----:B------:R-:W-:Y:S02]  /*0c40*/  MOV R6, 0x3f800000 ;  /* 0x3f80000000067802 */ /* 0x000fe40000000f00 */
[----:B------:R-:W-:Y:S02]  /*0c50*/  MOV R4, 0x3f800000 ;  /* 0x3f80000000047802 */ /* 0x000fe40000000f00 */
[----:B------:R-:W-:Y:S02]  /*0c60*/  MOV R14, 0xff800000 ;  /* 0xff800000000e7802 */ /* 0x000fe40000000f00 */
[----:B------:R-:W-:-:S07]  /*0c70*/  MOV R3, 0xff800000 ;  /* 0xff80000000037802 */ /* 0x000fce0000000f00 */
.L_x_1:
[----:B------:R-:W-:Y:S01]  /*0c80*/  IMAD.U32 R21, RZ, RZ, UR4 ;  /* 0x00000004ff157e24 */ /* 0x000fe2000f8e00ff */
[----:B------:R-:W-:-:S04]  /*0c90*/  MOV R16, UR4 ;  /* 0x0000000400107c02 */ /* 0x000fc80008000f00 */
[----:B------:R-:W-:-:S04]  /*0ca0*/  LEA R20, P0, R21, R12, 0x1 ;  /* 0x0000000c15147211 */ /* 0x000fc800078008ff */
[----:B------:R-:W-:-:S06]  /*0cb0*/  LEA.HI.X.SX32 R21, R16, R9, 0x1, P0 ;  /* 0x0000000910157211 */ /* 0x000fcc00000f0eff */
[----:B------:R-:W2:Y:S01]  /*0cc0*/  LDG.E.U16 R21, desc[UR20][R20.64] ;  /* 0x0000001414157981 */ /* 0x000ea2000c1e1500 */
[----:B------:R-:W-:Y:S02]  /*0cd0*/  MOV R16, UR5 ;  /* 0x0000000500107c02 */ /* 0x000fe40008000f00 */
[----:B------:R-:W-:Y:S01]  /*0ce0*/  MOV R15, UR5 ;  /* 0x00000005000f7c02 */ /* 0x000fe20008000f00 */
[----:B------:R-:W-:Y:S01]  /*0cf0*/  BAR.SYNC.DEFER_BLOCKING 0x0 ;  /* 0x0000000000007b1d */ /* 0x000fe20000010000 */
[----:B------:R-:W-:-:S04]  /*0d00*/  LEA R16, P0, R16, R11, 0x1 ;  /* 0x0000000b10107211 */ /* 0x000fc800078008ff */
[----:B------:R-:W-:Y:S01]  /*0d10*/  LEA.HI.X.SX32 R17, R15, R8, 0x1, P0 ;  /* 0x000000080f117211 */ /* 0x000fe200000f0eff */
[----:B------:R-:W-:-:S04]  /*0d20*/  USHF.L.U32 UR8, UR12, 0x5, URZ ;  /* 0x000000050c087899 */ /* 0x000fc8000800063f */
[----:B------:R-:W-:-:S04]  /*0d30*/  ULOP3.LUT UR8, UR8, 0x80, URZ, 0xc0, !UPT ;  /* 0x0000008008087892 */ /* 0x000fc8000f8ec03f */
[----:B------:R-:W-:Y:S01]  /*0d40*/  ULEA.HI UR8, UR15, UR8, URZ, 0x1c ;  /* 0x000000080f087291 */ /* 0x000fe2000f8fe03f */
[----:B------:R-:W-:-:S03]  /*0d50*/  UMOV UR16, 0x100 ;  /* 0x0000010000107882 */ /* 0x000fc60000000000 */
[----:B------:R-:W-:Y:S01]  /*0d60*/  ULOP3.LUT UR8, UR8, 0x3fff, URZ, 0xc0, !UPT ;  /* 0x00003fff08087892 */ /* 0x000fe2000f8ec03f */
[----:B------:R-:W-:Y:S01]  /*0d70*/  UMOV UR17, 0x40000040 ;  /* 0x4000004000117882 */ /* 0x000fe20000000000 */
[----:B------:R-:W-:Y:S02]  /*0d80*/  UMOV UR9, URZ ;  /* 0x0000003f00097c82 */ /* 0x000fe40008000000 */
[----:B------:R-:W-:Y:S01]  /*0d90*/  UIADD3.64 UR16, UR8, UR16, URZ ;  /* 0x0000001008107297 */ /* 0x000fe2000fffe03f */
[----:B------:R-:W-:Y:S02]  /*0da0*/  UMOV UR18, UR10 ;  /* 0x0000000a00127c82 */ /* 0x000fe40008000000 */
[----:B------:R-:W-:Y:S01]  /*0db0*/  UMOV UR9, 0x40000040 ;  /* 0x4000004000097882 */ /* 0x000fe20000000000 */
[----:B------:R-:W-:Y:S01]  /*0dc0*/  UMOV UR19, UR11 ;  /* 0x0000000b00137c82 */ /* 0x000fe20008000000 */
[----:B--2---:R-:W-:Y:S01]  /*0dd0*/  STS.U16 [R10+UR15+0x2000], R21 ;  /* 0x002000150a007988 */ /* 0x004fe2000800040f */
[----:B------:R0:W-:Y:S06]  /*0de0*/  MEMBAR.ALL.CTA ;  /* 0x0000000000007992 */ /* 0x0001ec0000008000 */
[----:B0-----:R-:W0:Y:S02]  /*0df0*/  FENCE.VIEW.ASYNC.S ;  /* 0x00000000000073c6 */ /* 0x001e240000000000 */
[----:B0-----:R-:W-:Y:S06]  /*0e00*/  BAR.SYNC.DEFER_BLOCKING 0x0 ;  /* 0x0000000000007b1d */ /* 0x001fec0000010000 */
[----:B------:R0:W2:Y:S01]  /*0e10*/  LDG.E.U16 R17, desc[UR20][R16.64] ;  /* 0x0000001410117981 */ /* 0x0000a2000c1e1500 */
[----:B------:R-:W-:Y:S01]  /*0e20*/  WARPGROUP.ARRIVE ;  /* 0x00000000000079c5 */ /* 0x000fe20000000000 */
[----:B------:R-:W-:-:S02]  /*0e30*/  UIADD3 UR6, UR6, 0x10, URZ ;  /* 0x0000001006067890 */ /* 0x000fc4000fffe03f */
[----:B------:R-:W-:Y:S02]  /*0e40*/  ULEA UR4, UR7, UR4, 0x4 ;  /* 0x0000000407047291 */ /* 0x000fe4000f8e203f */
[----:B------:R-:W-:Y:S01]  /*0e50*/  UISETP.GE.AND UP0, UPT, UR6, UR22, UPT ;  /* 0x000000160600728c */ /* 0x000fe2000bf06270 */
[----:B------:R-:W-:Y:S01]  /*0e60*/  HGMMA.64x16x16.F32.BF16 R32, gdesc[UR8].tnspA, RZ, !UPT ;  /* 0x20200000082079f0 */ /* 0x000fe2000c7018ff */
[----:B------:R-:W-:-:S03]  /*0e70*/  ULEA UR5, UR13, UR5, 0x4 ;  /* 0x000000050d057291 */ /* 0x000fc6000f8e203f */
[----:B------:R-:W-:Y:S01]  /*0e80*/  HGMMA.64x16x16.F32.BF16 R24, gdesc[UR16].tnspA, RZ, !UPT, gsb0 ;  /* 0x20200000101879f0 */ /* 0x000fe2000c0018ff */
[----:B------:R-:W-:Y:S01]  /*0e90*/  UMOV UR18, UR10 ;  /* 0x0000000a00127c82 */ /* 0x000fe20008000000 */
[----:B------:R-:W-:Y:S01]  /*0ea0*/  UMOV UR19, UR11 ;  /* 0x0000000b00137c82 */ /* 0x000fe20008000000 */
[----:B------:R-:W-:Y:S01]  /*0eb0*/  PLOP3.LUT P0, PT, PT, PT, UP0, 0x80, 0x0 ;  /* 0x000000000000781c */ /* 0x000fe20003f0f008 */
[----:B------:R-:W-:Y:S02]  /*0ec0*/  WARPGROUP.DEPBAR.LE gsb0, 0x0 ;  /* 0x00008000000079c5 */ /* 0x000fe40000010000 */
[----:B------:R-:W-:Y:S01]  /*0ed0*/  FMUL R15, R32, UR23 ;  /* 0x00000017200f7c20 */ /* 0x000fe20008400000 */
[----:B0-----:R-:W-:Y:S01]  /*0ee0*/  FMUL R16, R33, UR23 ;  /* 0x0000001721107c20 */ /* 0x001fe20008400000 */
[----:B------:R-:W-:Y:S04]  /*0ef0*/  BAR.SYNC.DEFER_BLOCKING 0x0 ;  /* 0x0000000000007b1d */ /* 0x000fe80000010000 */
[----:B------:R-:W-:Y:S01]  /*0f00*/  FMNMX R16, R15, R16, !PT ;  /* 0x000000100f107209 */ /* 0x000fe20007800000 */
[----:B------:R-:W-:-:S05]  /*0f10*/  FMUL R15, R36, UR23 ;  /* 0x00000017240f7c20 */ /* 0x000fca0008400000 */
[----:B------:R-:W-:Y:S01]  /*0f20*/  FMNMX R16, R15, R16, !PT ;  /* 0x000000100f107209 */ /* 0x000fe20007800000 */
[----:B------:R-:W-:-:S05]  /*0f30*/  FMUL R15, R37, UR23 ;  /* 0x00000017250f7c20 */ /* 0x000fca0008400000 */
[----:B------:R-:W-:-:S05]  /*0f40*/  FMNMX R15, R15, R16, !PT ;  /* 0x000000100f0f7209 */ /* 0x000fca0007800000 */
[----:B------:R-:W0:Y:S02]  /*0f50*/  SHFL.BFLY PT, R16, R15, 0x2, 0x1f ;  /* 0x0c401f000f107f89 */ /* 0x000e2400000e0000 */
[----:B0-----:R-:W-:-:S05]  /*0f60*/  FMNMX R16, R15, R16, !PT ;  /* 0x000000100f107209 */ /* 0x001fca0007800000 */
[----:B------:R-:W0:Y:S02]  /*0f70*/  SHFL.BFLY PT, R21, R16, 0x1, 0x1f ;  /* 0x0c201f0010157f89 */ /* 0x000e2400000e0000 */
[----:B0-----:R-:W-:-:S04]  /*0f80*/  FMNMX R18, R16, R21, !PT ;  /* 0x0000001510127209 */ /* 0x001fc80007800000 */
[----:B------:R-:W-:-:S05]  /*0f90*/  FMNMX R18, R18, R19, !PT ;  /* 0x0000001312127209 */ /* 0x000fca0007800000 */
[--C-:B------:R-:W-:Y:S01]  /*0fa0*/  FFMA R32, R32, UR23, -R18.reuse ;  /* 0x0000001720207c23 */ /* 0x100fe20008000812 */
[--C-:B------:R-:W-:Y:S01]  /*0fb0*/  FFMA R33, R33, UR23, -R18.reuse ;  /* 0x0000001721217c23 */ /* 0x100fe20008000812 */
[--C-:B------:R-:W-:Y:S01]  /*0fc0*/  FFMA R36, R36, UR23, -R18.reuse ;  /* 0x0000001724247c23 */ /* 0x100fe20008000812 */
[----:B------:R-:W-:Y:S01]  /*0fd0*/  FFMA R37, R37, UR23, -R18 ;  /* 0x0000001725257c23 */ /* 0x000fe20008000812 */
[----:B------:R-:W-:Y:S01]  /*0fe0*/  FMUL R32, R32, 1.4426950216293334961 ;  /* 0x3fb8aa3b20207820 */ /* 0x000fe20000400000 */
[----:B------:R-:W-:Y:S01]  /*0ff0*/  FMUL R21, R33, 1.4426950216293334961 ;  /* 0x3fb8aa3b21157820 */ /* 0x000fe20000400000 */
[----:B------:R-:W-:Y:S01]  /*1000*/  FMUL R20, R36, 1.4426950216293334961 ;  /* 0x3fb8aa3b24147820 */ /* 0x000fe20000400000 */
[----:B------:R-:W-:-:S03]  /*1010*/  FMUL R15, R37, 1.4426950216293334961 ;  /* 0x3fb8aa3b250f7820 */ /* 0x000fc60000400000 */
[----:B------:R-:W-:Y:S08]  /*1020*/  MUFU.EX2 R32, R32 ;  /* 0x0000002000207308 */ /* 0x000ff00000000800 */
[----:B------:R-:W0:Y:S08]  /*1030*/  MUFU.EX2 R21, R21 ;  /* 0x0000001500157308 */ /* 0x000e300000000800 */
[----:B------:R-:W1:Y:S08]  /*1040*/  MUFU.EX2 R20, R20 ;  /* 0x0000001400147308 */ /* 0x000e700000000800 */
[----:B------:R-:W3:Y:S01]  /*1050*/  MUFU.EX2 R15, R15 ;  /* 0x0000000f000f7308 */ /* 0x000ee20000000800 */
[----:B0-----:R-:W-:Y:S01]  /*1060*/  FADD R23, R32, R21 ;  /* 0x0000001520177221 */ /* 0x001fe20000000000 */
[----:B------:R-:W-:-:S03]  /*1070*/  F2FP.BF16.F32.PACK_AB R32, R21, R32 ;  /* 0x000000201520723e */ /* 0x000fc600000010ff */
[----:B-1----:R-:W-:-:S04]  /*1080*/  FADD R16, R20, R23 ;  /* 0x0000001714107221 */ /* 0x002fc80000000000 */
[----:B---3--:R-:W-:-:S05]  /*1090*/  FADD R23, R15, R16 ;  /* 0x000000100f177221 */ /* 0x008fca0000000000 */
[----:B------:R-:W0:Y:S02]  /*10a0*/  SHFL.BFLY PT, R16, R23, 0x2, 0x1f ;  /* 0x0c401f0017107f89 */ /* 0x000e2400000e0000 */
[----:B0-----:R-:W-:Y:S01]  /*10b0*/  FADD R33, R23, R16 ;  /* 0x0000001017217221 */ /* 0x001fe20000000000 */
[----:B------:R-:W-:Y:S01]  /*10c0*/  FADD R16, -R18, R19 ;  /* 0x0000001312107221 */ /* 0x000fe20000000100 */
[----:B------:R-:W-:-:S03]  /*10d0*/  FMUL R19, R35, UR23 ;  /* 0x0000001723137c20 */ /* 0x000fc60008400000 */
[----:B------:R-:W0:Y:S02]  /*10e0*/  SHFL.BFLY PT, R22, R33, 0x1, 0x1f ;  /* 0x0c201f0021167f89 */ /* 0x000e2400000e0000 */
[----:B0-----:R-:W-:Y:S01]  /*10f0*/  FADD R37, R33, R22 ;  /* 0x0000001621257221 */ /* 0x001fe20000000000 */
[----:B------:R-:W-:Y:S01]  /*1100*/  FMUL R22, R16, 1.4426950216293334961 ;  /* 0x3fb8aa3b10167820 */ /* 0x000fe20000400000 */
[----:B------:R-:W-:-:S05]  /*1110*/  FMUL R16, R34, UR23 ;  /* 0x0000001722107c20 */ /* 0x000fca0008400000 */
[----:B------:R-:W-:Y:S01]  /*1120*/  FMNMX R19, R16, R19, !PT ;  /* 0x0000001310137209 */ /* 0x000fe20007800000 */
[----:B------:R-:W-:Y:S01]  /*1130*/  FMUL R16, R38, UR23 ;  /* 0x0000001726107c20 */ /* 0x000fe20008400000 */
[----:B------:R-:W0:Y:S04]  /*1140*/  MUFU.EX2 R22, R22 ;  /* 0x0000001600167308 */ /* 0x000e280000000800 */
[----:B------:R-:W-:Y:S01]  /*1150*/  FMNMX R19, R16, R19, !PT ;  /* 0x0000001310137209 */ /* 0x000fe20007800000 */
[----:B------:R-:W-:-:S05]  /*1160*/  FMUL R16, R39, UR23 ;  /* 0x0000001727107c20 */ /* 0x000fca0008400000 */
[----:B------:R-:W-:Y:S01]  /*1170*/  FMNMX R19, R16, R19, !PT ;  /* 0x0000001310137209 */ /* 0x000fe20007800000 */
[----:B------:R-:W-:-:S04]  /*1180*/  FMUL R16, R24, UR23 ;  /* 0x0000001718107c20 */ /* 0x000fc80008400000 */
[----:B------:R-:W1:Y:S01]  /*1190*/  SHFL.BFLY PT, R36, R19, 0x2, 0x1f ;  /* 0x0c401f0013247f89 */ /* 0x000e6200000e0000 */
[----:B0-----:R-:W-:Y:S01]  /*11a0*/  FFMA R7, R22, R7, R37 ;  /* 0x0000000716077223 */ /* 0x001fe20000000025 */
[-C--:B------:R-:W-:Y:S01]  /*11b0*/  FMUL R48, R48, R22.reuse ;  /* 0x0000001630307220 */ /* 0x080fe20000400000 */
[-C--:B------:R-:W-:Y:S01]  /*11c0*/  FMUL R49, R49, R22.reuse ;  /* 0x0000001631317220 */ /* 0x080fe20000400000 */
[-C--:B------:R-:W-:Y:S01]  /*11d0*/  FMUL R52, R52, R22.reuse ;  /* 0x0000001634347220 */ /* 0x080fe20000400000 */
[----:B------:R-:W-:Y:S01]  /*11e0*/  FMUL R53, R53, R22 ;  /* 0x0000001635357220 */ /* 0x000fe20000400000 */
[----:B--2---:R0:W-:Y:S01]  /*11f0*/  STS.U16 [R10+UR15+0x2000], R17 ;  /* 0x002000110a007988 */ /* 0x0041e2000800040f */
[----:B------:R2:W-:Y:S06]  /*1200*/  MEMBAR.ALL.CTA ;  /* 0x0000000000007992 */ /* 0x0005ec0000008000 */
[----:B--2---:R-:W2:Y:S01]  /*1210*/  FENCE.VIEW.ASYNC.S ;  /* 0x00000000000073c6 */ /* 0x004ea20000000000 */
[----:B-1----:R-:W-:Y:S01]  /*1220*/  FMNMX R36, R19, R36, !PT ;  /* 0x0000002413247209 */ /* 0x002fe20007800000 */
[----:B0-----:R-:W-:-:S05]  /*1230*/  FMUL R17, R25, UR23 ;  /* 0x0000001719117c20 */ /* 0x001fca0008400000 */
[----:B------:R-:W-:Y:S01]  /*1240*/  FMNMX R17, R16, R17, !PT ;  /* 0x0000001110117209 */ /* 0x000fe20007800000 */
[----:B------:R-:W-:-:S05]  /*1250*/  FMUL R16, R28, UR23 ;  /* 0x000000171c107c20 */ /* 0x000fca0008400000 */
[----:B------:R-:W-:Y:S01]  /*1260*/  FMNMX R17, R16, R17, !PT ;  /* 0x0000001110117209 */ /* 0x000fe20007800000 */
[----:B------:R-:W-:-:S05]  /*1270*/  FMUL R16, R29, UR23 ;  /* 0x000000171d107c20 */ /* 0x000fca0008400000 */
[----:B------:R-:W-:Y:S02]  /*1280*/  FMNMX R21, R16, R17, !PT ;  /* 0x0000001110157209 */ /* 0x000fe40007800000 */
[----:B--2---:R-:W0:Y:S04]  /*1290*/  SHFL.BFLY PT, R17, R36, 0x1, 0x1f ;  /* 0x0c201f0024117f89 */ /* 0x004e2800000e0000 */
[----:B------:R-:W1:Y:S01]  /*12a0*/  SHFL.BFLY PT, R16, R21, 0x2, 0x1f ;  /* 0x0c401f0015107f89 */ /* 0x000e6200000e0000 */
[----:B0-----:R-:W-:Y:S01]  /*12b0*/  FMNMX R23, R36, R17, !PT ;  /* 0x0000001124177209 */ /* 0x001fe20007800000 */
[----:B------:R-:W-:Y:S01]  /*12c0*/  FMUL R17, R27, UR23 ;  /* 0x000000171b117c20 */ /* 0x000fe20008400000 */
[----:B-1----:R-:W-:Y:S01]  /*12d0*/  FMNMX R19, R21, R16, !PT ;  /* 0x0000001015137209 */ /* 0x002fe20007800000 */
[----:B------:R-:W-:-:S04]  /*12e0*/  FMUL R16, R26, UR23 ;  /* 0x000000171a107c20 */ /* 0x000fc80008400000 */
[----:B------:R-:W0:Y:S01]  /*12f0*/  SHFL.BFLY PT, R56, R19, 0x1, 0x1f ;  /* 0x0c201f0013387f89 */ /* 0x000e2200000e0000 */
[----:B------:R-:W-:Y:S01]  /*1300*/  FMNMX R17, R16, R17, !PT ;  /* 0x0000001110117209 */ /* 0x000fe20007800000 */
[----:B------:R-:W-:-:S05]  /*1310*/  FMUL R16, R30, UR23 ;  /* 0x000000171e107c20 */ /* 0x000fca0008400000 */
[----:B------:R-:W-:Y:S01]  /*1320*/  FMNMX R17, R16, R17, !PT ;  /* 0x0000001110117209 */ /* 0x000fe20007800000 */
[----:B------:R-:W-:-:S05]  /*1330*/  FMUL R16, R31, UR23 ;  /* 0x000000171f107c20 */ /* 0x000fca0008400000 */
[----:B------:R-:W-:Y:S02]  /*1340*/  FMNMX R17, R16, R17, !PT ;  /* 0x0000001110117209 */ /* 0x000fe40007800000 */
[----:B------:R-:W-:-:S03]  /*1350*/  FMNMX R16, R23, R14, !PT ;  /* 0x0000000e17107209 */ /* 0x000fc60007800000 */
[----:B------:R-:W1:Y:S02]  /*1360*/  SHFL.BFLY PT, R36, R17, 0x2, 0x1f ;  /* 0x0c401f0011247f89 */ /* 0x000e6400000e0000 */
[--C-:B------:R-:W-:Y:S01]  /*1370*/  FFMA R34, R34, UR23, -R16.reuse ;  /* 0x0000001722227c23 */ /* 0x100fe20008000810 */
[--C-:B------:R-:W-:Y:S01]  /*1380*/  FFMA R35, R35, UR23, -R16.reuse ;  /* 0x0000001723237c23 */ /* 0x100fe20008000810 */
[--C-:B------:R-:W-:Y:S01]  /*1390*/  FFMA R38, R38, UR23, -R16.reuse ;  /* 0x0000001726267c23 */ /* 0x100fe20008000810 */
[----:B------:R-:W-:Y:S01]  /*13a0*/  FFMA R39, R39, UR23, -R16 ;  /* 0x0000001727277c23 */ /* 0x000fe20008000810 */
[----:B0-----:R-:W-:Y:S01]  /*13b0*/  FMNMX R56, R19, R56, !PT ;  /* 0x0000003813387209 */ /* 0x001fe20007800000 */
[----:B------:R-:W-:Y:S01]  /*13c0*/  FMUL R33, R34, 1.4426950216293334961 ;  /* 0x3fb8aa3b22217820 */ /* 0x000fe20000400000 */
[----:B------:R-:W-:-:S05]  /*13d0*/  FADD R14, -R16, R14 ;  /* 0x0000000e100e7221 */ /* 0x000fca0000000100 */
[----:B------:R-:W-:Y:S01]  /*13e0*/  MUFU.EX2 R33, R33 ;  /* 0x0000002100217308 */ /* 0x000fe20000000800 */
[----:B-1----:R-:W-:Y:S01]  /*13f0*/  FMNMX R19, R17, R36, !PT ;  /* 0x0000002411137209 */ /* 0x002fe20007800000 */
[----:B------:R-:W-:Y:S01]  /*1400*/  FMUL R36, R35, 1.4426950216293334961 ;  /* 0x3fb8aa3b23247820 */ /* 0x000fe20000400000 */
[----:B------:R-:W-:Y:S01]  /*1410*/  FMNMX R17, R56, R13, !PT ;  /* 0x0000000d38117209 */ /* 0x000fe20007800000 */
[----:B------:R-:W-:Y:S01]  /*1420*/  FMUL R35, R38, 1.4426950216293334961 ;  /* 0x3fb8aa3b26237820 */ /* 0x000fe20000400000 */
[----:B------:R-:W-:Y:S01]  /*1430*/  FMUL R38, R39, 1.4426950216293334961 ;  /* 0x3fb8aa3b27267820 */ /* 0x000fe20000400000 */
[----:B------:R-:W0:Y:S02]  /*1440*/  SHFL.BFLY PT, R34, R19, 0x1, 0x1f ;  /* 0x0c201f0013227f89 */ /* 0x000e2400000e0000 */
[--C-:B------:R-:W-:Y:S01]  /*1450*/  FFMA R24, R24, UR23, -R17.reuse ;  /* 0x0000001718187c23 */ /* 0x100fe20008000811 */
[--C-:B------:R-:W-:Y:S01]  /*1460*/  FFMA R25, R25, UR23, -R17.reuse ;  /* 0x0000001719197c23 */ /* 0x100fe20008000811 */
[--C-:B------:R-:W-:Y:S01]  /*1470*/  FFMA R21, R28, UR23, -R17.reuse ;  /* 0x000000171c157c23 */ /* 0x100fe20008000811 */
[----:B------:R-:W1:Y:S01]  /*1480*/  MUFU.EX2 R36, R36 ;  /* 0x0000002400247308 */ /* 0x000e620000000800 */
[----:B------:R-:W-:Y:S01]  /*1490*/  FMUL R24, R24, 1.4426950216293334961 ;  /* 0x3fb8aa3b18187820 */ /* 0x000fe20000400000 */
[----:B------:R-:W-:Y:S01]  /*14a0*/  FFMA R29, R29, UR23, -R17 ;  /* 0x000000171d1d7c23 */ /* 0x000fe20008000811 */
[----:B------:R-:W-:-:S03]  /*14b0*/  FMUL R21, R21, 1.4426950216293334961 ;  /* 0x3fb8aa3b15157820 */ /* 0x000fc60000400000 */
[----:B------:R-:W-:Y:S02]  /*14c0*/  FMUL R37, R29, 1.4426950216293334961 ;  /* 0x3fb8aa3b1d257820 */ /* 0x000fe40000400000 */
[----:B------:R-:W2:Y:S08]  /*14d0*/  MUFU.EX2 R35, R35 ;  /* 0x0000002300237308 */ /* 0x000eb00000000800 */
[----:B------:R-:W-:Y:S01]  /*14e0*/  MUFU.EX2 R24, R24 ;  /* 0x0000001800187308 */ /* 0x000fe20000000800 */
[----:B-1----:R-:W-:Y:S01]  /*14f0*/  FADD R22, R33, R36 ;  /* 0x0000002421167221 */ /* 0x002fe20000000000 */
[----:B------:R-:W-:-:S02]  /*1500*/  F2FP.BF16.F32.PACK_AB R33, R36, R33 ;  /* 0x000000212421723e */ /* 0x000fc400000010ff */
[----:B0-----:R-:W-:Y:S01]  /*1510*/  FMNMX R34, R19, R34, !PT ;  /* 0x0000002213227209 */ /* 0x001fe20007800000 */
[----:B------:R-:W-:-:S03]  /*1520*/  FMUL R19, R25, 1.4426950216293334961 ;  /* 0x3fb8aa3b19137820 */ /* 0x000fc60000400000 */
[----:B------:R-:W-:Y:S01]  /*1530*/  MUFU.EX2 R21, R21 ;  /* 0x0000001500157308 */ /* 0x000fe20000000800 */
[----:B------:R-:W-:Y:S02]  /*1540*/  FMNMX R28, R34, R3, !PT ;  /* 0x00000003221c7209 */ /* 0x000fe40007800000 */
[----:B------:R-:W-:Y:S01]  /*1550*/  F2FP.BF16.F32.PACK_AB R34, R15, R20 ;  /* 0x000000140f22723e */ /* 0x000fe200000010ff */
[----:B--2---:R-:W-:Y:S02]  /*1560*/  FADD R15, R35, R22 ;  /* 0x00000016230f7221 */ /* 0x004fe40000000000 */
[--C-:B------:R-:W-:Y:S01]  /*1570*/  FFMA R23, R26, UR23, -R28.reuse ;  /* 0x000000171a177c23 */ /* 0x100fe2000800081c */
[--C-:B------:R-:W-:Y:S01]  /*1580*/  FFMA R27, R27, UR23, -R28.reuse ;  /* 0x000000171b1b7c23 */ /* 0x100fe2000800081c */
[----:B------:R-:W0:Y:S01]  /*1590*/  MUFU.EX2 R19, R19 ;  /* 0x0000001300137308 */ /* 0x000e220000000800 */
[--C-:B------:R-:W-:Y:S01]  /*15a0*/  FFMA R31, R31, UR23, -R28.reuse ;  /* 0x000000171f1f7c23 */ /* 0x100fe2000800081c */
[----:B------:R-:W-:Y:S01]  /*15b0*/  FMUL R25, R23, 1.4426950216293334961 ;  /* 0x3fb8aa3b17197820 */ /* 0x000fe20000400000 */
[----:B------:R-:W-:Y:S01]  /*15c0*/  FMUL R29, R27, 1.4426950216293334961 ;  /* 0x3fb8aa3b1b1d7820 */ /* 0x000fe20000400000 */
[----:B------:R-:W-:Y:S01]  /*15d0*/  FFMA R23, R30, UR23, -R28 ;  /* 0x000000171e177c23 */ /* 0x000fe2000800081c */
[----:B------:R-:W-:Y:S01]  /*15e0*/  FMUL R20, R31, 1.4426950216293334961 ;  /* 0x3fb8aa3b1f147820 */ /* 0x000fe20000400000 */
[----:B------:R-:W-:-:S02]  /*15f0*/  FADD R3, -R28, R3 ;  /* 0x000000031c037221 */ /* 0x000fc40000000100 */
[----:B------:R-:W-:Y:S01]  /*1600*/  MUFU.EX2 R25, R25 ;  /* 0x0000001900197308 */ /* 0x000fe20000000800 */
[----:B------:R-:W-:Y:S01]  /*1610*/  FMUL R23, R23, 1.4426950216293334961 ;  /* 0x3fb8aa3b17177820 */ /* 0x000fe20000400000 */
[----:B------:R-:W-:-:S06]  /*1620*/  FMUL R3, R3, 1.4426950216293334961 ;  /* 0x3fb8aa3b03037820 */ /* 0x000fcc0000400000 */
[----:B------:R-:W1:Y:S01]  /*1630*/  MUFU.EX2 R30, R29 ;  /* 0x0000001d001e7308 */ /* 0x000e620000000800 */
[----:B0-----:R-:W-:Y:S01]  /*1640*/  FADD R22, R24, R19 ;  /* 0x0000001318167221 */ /* 0x001fe20000000000 */
[----:B------:R-:W-:-:S03]  /*1650*/  F2FP.BF16.F32.PACK_AB R24, R19, R24 ;  /* 0x000000181318723e */ /* 0x000fc600000010ff */
[----:B------:R-:W-:Y:S01]  /*1660*/  FADD R19, R21, R22 ;  /* 0x0000001615137221 */ /* 0x000fe20000000000 */
[----:B------:R-:W-:Y:S01]  /*1670*/  FMUL R22, R14, 1.4426950216293334961 ;  /* 0x3fb8aa3b0e167820 */ /* 0x000fe20000400000 */
[----:B------:R-:W-:Y:S01]  /*1680*/  FADD R14, -R17, R13 ;  /* 0x0000000d110e7221 */ /* 0x000fe20000000100 */
[----:B------:R-:W0:Y:S03]  /*1690*/  MUFU.EX2 R27, R23 ;  /* 0x00000017001b7308 */ /* 0x000e260000000800 */
[----:B------:R-:W-:-:S05]  /*16a0*/  FMUL R14, R14, 1.4426950216293334961 ;  /* 0x3fb8aa3b0e0e7820 */ /* 0x000fca0000400000 */
[----:B------:R-:W2:Y:S01]  /*16b0*/  MUFU.EX2 R26, R37 ;  /* 0x00000025001a7308 */ /* 0x000ea20000000800 */
[----:B-1----:R-:W-:Y:S01]  /*16c0*/  FADD R36, R25, R30 ;  /* 0x0000001e19247221 */ /* 0x002fe20000000000 */
[----:B------:R-:W-:-:S06]  /*16d0*/  F2FP.BF16.F32.PACK_AB R25, R30, R25 ;  /* 0x000000191e19723e */ /* 0x000fcc00000010ff */
[----:B------:R-:W1:Y:S01]  /*16e0*/  MUFU.EX2 R38, R38 ;  /* 0x0000002600267308 */ /* 0x000e620000000800 */
[----:B0-----:R-:W-:-:S07]  /*16f0*/  FADD R23, R27, R36 ;  /* 0x000000241b177221 */ /* 0x001fce0000000000 */
[----:B------:R-:W0:Y:S01]  /*1700*/  MUFU.EX2 R20, R20 ;  /* 0x0000001400147308 */ /* 0x000e220000000800 */
[C---:B--2---:R-:W-:Y:S01]  /*1710*/  FADD R19, R26.reuse, R19 ;  /* 0x000000131a137221 */ /* 0x044fe20000000000 */
[----:B------:R-:W-:-:S06]  /*1720*/  F2FP.BF16.F32.PACK_AB R26, R26, R21 ;  /* 0x000000151a1a723e */ /* 0x000fcc00000010ff */
[----:B------:R-:W2:Y:S01]  /*1730*/  MUFU.EX2 R13, R22 ;  /* 0x00000016000d7308 */ /* 0x000ea20000000800 */
[C---:B-1----:R-:W-:Y:S01]  /*1740*/  FADD R15, R38.reuse, R15 ;  /* 0x0000000f260f7221 */ /* 0x042fe20000000000 */
[----:B------:R-:W-:Y:S02]  /*1750*/  F2FP.BF16.F32.PACK_AB R35, R38, R35 ;  /* 0x000000232623723e */ /* 0x000fe400000010ff */
[----:B------:R-:W1:Y:S04]  /*1760*/  SHFL.BFLY PT, R38, R19, 0x2, 0x1f ;  /* 0x0c401f0013267f89 */ /* 0x000e6800000e0000 */
[----:B------:R-:W3:Y:S01]  /*1770*/  MUFU.EX2 R14, R14 ;  /* 0x0000000e000e7308 */ /* 0x000ee20000000800 */
[C---:B0-----:R-:W-:Y:S01]  /*1780*/  FADD R21, R20.reuse, R23 ;  /* 0x0000001714157221 */ /* 0x041fe20000000000 */
[----:B------:R-:W0:Y:S01]  /*1790*/  SHFL.BFLY PT, R36, R15, 0x2, 0x1f ;  /* 0x0c401f000f247f89 */ /* 0x000e2200000e0000 */
[----:B------:R-:W-:-:S03]  /*17a0*/  F2FP.BF16.F32.PACK_AB R27, R20, R27 ;  /* 0x0000001b141b723e */ /* 0x000fc600000010ff */
[----:B------:R-:W4:Y:S02]  /*17b0*/  SHFL.BFLY PT, R56, R21, 0x2, 0x1f ;  /* 0x0c401f0015387f89 */ /* 0x000f2400000e0000 */
[----:B------:R-:W5:Y:S01]  /*17c0*/  MUFU.EX2 R3, R3 ;  /* 0x0000000300037308 */ /* 0x000f620000000800 */
[-C--:B--2---:R-:W-:Y:S01]  /*17d0*/  FMUL R50, R50, R13.reuse ;  /* 0x0000000d32327220 */ /* 0x084fe20000400000 */
[-C--:B------:R-:W-:Y:S01]  /*17e0*/  FMUL R51, R51, R13.reuse ;  /* 0x0000000d33337220 */ /* 0x080fe20000400000 */
[-C--:B------:R-:W-:Y:S01]  /*17f0*/  FMUL R54, R54, R13.reuse ;  /* 0x0000000d36367220 */ /* 0x080fe20000400000 */
[----:B------:R-:W-:Y:S01]  /*1800*/  FMUL R55, R55, R13 ;  /* 0x0000000d37377220 */ /* 0x000fe20000400000 */
[-C--:B---3--:R-:W-:Y:S01]  /*1810*/  FMUL R40, R40, R14.reuse ;  /* 0x0000000e28287220 */ /* 0x088fe20000400000 */
[-C--:B------:R-:W-:Y:S01]  /*1820*/  FMUL R41, R41, R14.reuse ;  /* 0x0000000e29297220 */ /* 0x080fe20000400000 */
[-C--:B------:R-:W-:Y:S01]  /*1830*/  FMUL R44, R44, R14.reuse ;  /* 0x0000000e2c2c7220 */ /* 0x080fe20000400000 */
[----:B------:R-:W-:Y:S01]  /*1840*/  FMUL R45, R45, R14 ;  /* 0x0000000e2d2d7220 */ /* 0x000fe20000400000 */
[----:B-1----:R-:W-:Y:S01]  /*1850*/  FADD R38, R19, R38 ;  /* 0x0000002613267221 */ /* 0x002fe20000000000 */
[-C--:B-----5:R-:W-:Y:S01]  /*1860*/  FMUL R42, R42, R3.reuse ;  /* 0x000000032a2a7220 */ /* 0x0a0fe20000400000 */
[-C--:B------:R-:W-:Y:S01]  /*1870*/  FMUL R43, R43, R3.reuse ;  /* 0x000000032b2b7220 */ /* 0x080fe20000400000 */
[-C--:B------:R-:W-:Y:S01]  /*1880*/  FMUL R46, R46, R3.reuse ;  /* 0x000000032e2e7220 */ /* 0x080fe20000400000 */
[----:B------:R-:W-:Y:S01]  /*1890*/  FMUL R47, R47, R3 ;  /* 0x000000032f2f7220 */ /* 0x000fe20000400000 */
[----:B------:R-:W-:Y:S01]  /*18a0*/  BAR.SYNC.DEFER_BLOCKING 0x0 ;  /* 0x0000000000007b1d */ /* 0x000fe20000010000 */
[----:B0-----:R-:W-:Y:S01]  /*18b0*/  FADD R36, R15, R36 ;  /* 0x000000240f247221 */ /* 0x001fe20000000000 */
[----:B----4-:R-:W-:-:S04]  /*18c0*/  FADD R56, R21, R56 ;  /* 0x0000003815387221 */ /* 0x010fc80000000000 */
[----:B------:R-:W0:Y:S04]  /*18d0*/  SHFL.BFLY PT, R15, R36, 0x1, 0x1f ;  /* 0x0c201f00240f7f89 */ /* 0x000e2800000e0000 */
[----:B------:R-:W1:Y:S04]  /*18e0*/  SHFL.BFLY PT, R19, R38, 0x1, 0x1f ;  /* 0x0c201f0026137f89 */ /* 0x000e6800000e0000 */
[----:B------:R-:W2:Y:S01]  /*18f0*/  SHFL.BFLY PT, R21, R56, 0x1, 0x1f ;  /* 0x0c201f0038157f89 */ /* 0x000ea200000e0000 */
[----:B------:R-:W-:-:S06]  /*1900*/  WARPGROUP.ARRIVE ;  /* 0x00000000000079c5 */ /* 0x000fcc0000000000 */
[----:B------:R-:W-:Y:S01]  /*1910*/  HGMMA.64x16x16.F32.BF16 R48, R32, gdesc[UR8], R48 ;  /* 0x0020000820307df0 */ /* 0x000fe20008701830 */
[----:B0-----:R-:W-:Y:S02]  /*1920*/  FADD R22, R36, R15 ;  /* 0x0000000f24167221 */ /* 0x001fe40000000000 */
[----:B------:R-:W-:Y:S01]  /*1930*/  HGMMA.64x16x16.F32.BF16 R40, R24, gdesc[UR16], R40, gsb0 ;  /* 0x0020001018287df0 */ /* 0x000fe20008001828 */
[----:B------:R-:W-:Y:S01]  /*1940*/  MOV R15, R28 ;  /* 0x0000001c000f7202 */ /* 0x000fe20000000f00 */
[----:B-1----:R-:W-:Y:S01]  /*1950*/  FADD R19, R38, R19 ;  /* 0x0000001326137221 */ /* 0x002fe20000000000 */
[----:B------:R-:W-:Y:S01]  /*1960*/  FFMA R6, R13, R6, R22 ;  /* 0x000000060d067223 */ /* 0x000fe20000000016 */
[----:B------:R-:W-:Y:S01]  /*1970*/  MOV R13, R17 ;  /* 0x00000011000d7202 */ /* 0x000fe20000000f00 */
[----:B--2---:R-:W-:Y:S01]  /*1980*/  FADD R20, R56, R21 ;  /* 0x0000001538147221 */ /* 0x004fe20000000000 */
[----:B------:R-:W-:Y:S01]  /*1990*/  FFMA R5, R14, R5, R19 ;  /* 0x000000050e057223 */ /* 0x000fe20000000013 */
[----:B------:R-:W-:-:S02]  /*19a0*/  MOV R14, R16 ;  /* 0x00000010000e7202 */ /* 0x000fc40000000f00 */
[----:B------:R-:W-:Y:S01]  /*19b0*/  FFMA R4, R3, R4, R20 ;  /* 0x0000000403047223 */ /* 0x000fe20000000014 */
[----:B------:R-:W-:Y:S01]  /*19c0*/  IMAD.MOV.U32 R3, RZ, RZ, R28 ;  /* 0x000000ffff037224 */ /* 0x000fe200078e001c */
[----:B------:R-:W-:Y:S01]  /*19d0*/  MOV R19, R18 ;  /* 0x0000001200137202 */ /* 0x000fe20000000f00 */
[----:B------:R-:W-:Y:S02]  /*19e0*/  WARPGROUP.DEPBAR.LE gsb0, 0x0 ;  /* 0x00008000000079c5 */ /* 0x000fe40000010000 */
[----:B------:R-:W-:Y:S05]  /*19f0*/  @!P0 BRA `(.L_x_1) ;  /* 0xfffffff000a08947 */ /* 0x000fea000383ffff */
.L_x_0:
[C---:B------:R-:W-:Y:S01]  /*1a00*/  SHF.L.U32 R9, R2.reuse, 0x7, RZ ;  /* 0x0000000702097819 */ /* 0x040fe200000006ff */
[C---:B------:R-:W-:Y:S01]  /*1a10*/  IMAD.SHL.U32 R8, R2.reuse, 0x8, RZ ;  /* 0x0000000802087824 */ /* 0x040fe200078e00ff */
[----:B------:R-:W-:Y:S01]  /*1a20*/  LOP3.LUT R10, R2, 0xf, RZ, 0xc0, !PT ;  /* 0x0000000f020a7812 */ /* 0x000fe200078ec0ff */
[----:B------:R-:W-:Y:S01]  /*1a30*/  FMUL R13, R42, 0.25 ;  /* 0x3e8000002a0d7820 */ /* 0x000fe20000400000 */
[----:B------:R-:W-:Y:S01]  /*1a40*/  LOP3.LUT R11, R9, 0x800, RZ, 0xc0, !PT ;  /* 0x00000800090b7812 */ /* 0x000fe200078ec0ff */
[----:B------:R-:W-:Y:S01]  /*1a50*/  FMUL R23, R4, 8388608 ;  /* 0x4b00000004177820 */ /* 0x000fe20000400000 */
[----:B------:R-:W-:Y:S01]  /*1a60*/  LOP3.LUT R9, R8, 0x38, RZ, 0xc0, !PT ;  /* 0x0000003808097812 */ /* 0x000fe200078ec0ff */
[----:B------:R-:W-:Y:S01]  /*1a70*/  FMUL R21, R48, 0.25 ;  /* 0x3e80000030157820 */ /* 0x000fe20000400000 */
[----:B------:R-:W-:Y:S01]  /*1a80*/  LOP3.LUT R22, R8, 0x700, RZ, 0xc0, !PT ;  /* 0x0000070008167812 */ /* 0x000fe200078ec0ff */
[----:B------:R-:W-:Y:S01]  /*1a90*/  FMUL R8, R47, 0.25 ;  /* 0x3e8000002f087820 */ /* 0x000fe20000400000 */
[----:B------:R-:W-:Y:S01]  /*1aa0*/  LEA R10, R10, UR15, 0x4 ;  /* 0x0000000f0a0a7c11 */ /* 0x000fe2000f8e20ff */
[----:B------:R-:W-:Y:S01]  /*1ab0*/  BAR.SYNC.DEFER_BLOCKING 0x0 ;  /* 0x0000000000007b1d */ /* 0x000fe20000010000 */
[----:B------:R-:W-:-:S02]  /*1ac0*/  FSETP.GT.AND P4, PT, |R4|, 8.50705917302346158658e+37, PT ;  /* 0x7e8000000400780b */ /* 0x000fc40003f84200 */
[----:B------:R-:W-:Y:S01]  /*1ad0*/  IADD3 R22, R22, R10, R11 ;  /* 0x0000000a16167210 */ /* 0x000fe20007ffe00b */
[----:B------:R-:W-:Y:S01]  /*1ae0*/  FMUL R10, R43, 0.25 ;  /* 0x3e8000002b0a7820 */ /* 0x000fe20000400000 */
[----:B------:R-:W-:Y:S01]  /*1af0*/  FSEL R11, R8, R47, P4 ;  /* 0x0000002f080b7208 */ /* 0x000fe20002000000 */
[----:B------:R-:W-:Y:S01]  /*1b00*/  FMUL R8, R45, 0.25 ;  /* 0x3e8000002d087820 */ /* 0x000fe20000400000 */
[----:B------:R-:W-:Y:S01]  /*1b10*/  FSETP.GT.AND P1, PT, |R5|, 8.50705917302346158658e+37, PT ;  /* 0x7e8000000500780b */ /* 0x000fe20003f24200 */
[----:B------:R-:W-:Y:S01]  /*1b20*/  ULDC.64 UR4, c[0x0][0x270] ;  /* 0x00009c0000047ab9 */ /* 0x000fe20000000a00 */
[----:B------:R-:W-:Y:S01]  /*1b30*/  FSETP.GT.AND P0, PT, |R6|, 8.50705917302346158658e+37, PT ;  /* 0x7e8000000600780b */ /* 0x000fe20003f04200 */
[----:B------:R-:W-:Y:S01]  /*1b40*/  UIMAD UR4, UR14, UR4, URZ ;  /* 0x000000040e0472a4 */ /* 0x000fe2000f8e023f */
[----:B------:R-:W-:Y:S01]  /*1b50*/  FSEL R25, R8, R45, P1 ;  /* 0x0000002d08197208 */ /* 0x000fe20000800000 */
[----:B------:R-:W-:Y:S01]  /*1b60*/  FMUL R8, R55, 0.25 ;  /* 0x3e80000037087820 */ /* 0x000fe20000400000 */
[----:B------:R-:W-:Y:S01]  /*1b70*/  IADD3 R12, R9, UR15, RZ ;  /* 0x0000000f090c7c10 */ /* 0x000fe2000fffe0ff */
[----:B------:R-:W-:Y:S01]  /*1b80*/  FMUL R9, R46, 0.25 ;  /* 0x3e8000002e097820 */ /* 0x000fe20000400000 */
[----:B------:R-:W-:-:S02]  /*1b90*/  FSETP.GEU.AND P2, PT, R7, 1.175494350822287508e-38, PT ;  /* 0x008000000700780b */ /* 0x000fc40003f4e000 */
[----:B------:R-:W-:Y:S01]  /*1ba0*/  FSEL R27, R8, R55, P0 ;  /* 0x00000037081b7208 */ /* 0x000fe20000000000 */
[----:B------:R-:W-:Y:S01]  /*1bb0*/  FMUL R8, R7, 8388608 ;  /* 0x4b00000007087820 */ /* 0x000fe20000400000 */
[----:B------:R-:W-:Y:S01]  /*1bc0*/  FSEL R42, R13, R42, P4 ;  /* 0x0000002a0d2a7208 */ /* 0x000fe20002000000 */
[----:B------:R-:W-:Y:S01]  /*1bd0*/  FMUL R13, R54, 0.25 ;  /* 0x3e800000360d7820 */ /* 0x000fe20000400000 */
[----:B------:R-:W-:Y:S01]  /*1be0*/  FSEL R24, R9, R46, P4 ;  /* 0x0000002e09187208 */ /* 0x000fe20002000000 */
[----:B------:R-:W-:Y:S01]  /*1bf0*/  FMUL R9, R44, 0.25 ;  /* 0x3e8000002c097820 */ /* 0x000fe20000400000 */
[----:B------:R-:W-:Y:S01]  /*1c00*/  FSEL R43, R10, R43, P4 ;  /* 0x0000002b0a2b7208 */ /* 0x000fe20002000000 */
[----:B------:R-:W-:Y:S01]  /*1c10*/  FMUL R10, R51, 0.25 ;  /* 0x3e800000330a7820 */ /* 0x000fe20000400000 */
[----:B------:R-:W-:Y:S02]  /*1c20*/  FSEL R8, R8, R7, !P2 ;  /* 0x0000000708087208 */ /* 0x000fe40005000000 */
[----:B------:R-:W-:-:S02]  /*1c30*/  FSEL R28, R13, R54, P0 ;  /* 0x000000360d1c7208 */ /* 0x000fc40000000000 */
[----:B------:R-:W-:Y:S02]  /*1c40*/  IADD3 R13, R8, -0x3f3504f3, RZ ;  /* 0xc0cafb0d080d7810 */ /* 0x000fe40007ffe0ff */
[----:B------:R-:W-:Y:S01]  /*1c50*/  FSEL R26, R9, R44, P1 ;  /* 0x0000002c091a7208 */ /* 0x000fe20000800000 */
[----:B------:R-:W-:Y:S01]  /*1c60*/  FMUL R9, R40, 0.25 ;  /* 0x3e80000028097820 */ /* 0x000fe20000400000 */
[----:B------:R-:W-:Y:S01]  /*1c70*/  FSEL R51, R10, R51, P0 ;  /* 0x000000330a337208 */ /* 0x000fe20000000000 */
[----:B------:R-:W-:Y:S01]  /*1c80*/  FMUL R10, R53, 0.25 ;  /* 0x3e800000350a7820 */ /* 0x000fe20000400000 */
[----:B------:R-:W-:Y:S02]  /*1c90*/  FSETP.GT.AND P3, PT, |R7|, 8.50705917302346158658e+37, PT ;  /* 0x7e8000000700780b */ /* 0x000fe40003f64200 */
[----:B------:R-:W-:Y:S02]  /*1ca0*/  LOP3.LUT R13, R13, 0xff800000, RZ, 0xc0, !PT ;  /* 0xff8000000d0d7812 */ /* 0x000fe400078ec0ff */
[----:B------:R-:W-:-:S02]  /*1cb0*/  LOP3.LUT R3, R2, 0xf0, RZ, 0xc0, !PT ;  /* 0x000000f002037812 */ /* 0x000fc400078ec0ff */
[----:B------:R-:W-:Y:S01]  /*1cc0*/  FSEL R40, R9, R40, P1 ;  /* 0x0000002809287208 */ /* 0x000fe20000800000 */
[----:B------:R-:W-:Y:S01]  /*1cd0*/  FMUL R9, R50, 0.25 ;  /* 0x3e80000032097820 */ /* 0x000fe20000400000 */
[----:B------:R-:W-:Y:S02]  /*1ce0*/  FSEL R29, R10, R53, P3 ;  /* 0x000000350a1d7208 */ /* 0x000fe40001800000 */
[----:B------:R-:W-:Y:S02]  /*1cf0*/  FSEL R19, RZ, -23, P2 ;  /* 0xc1b80000ff137808 */ /* 0x000fe40001000000 */
[----:B------:R-:W-:Y:S02]  /*1d00*/  I2FP.F32.S32 R10, R13 ;  /* 0x0000000d000a7245 */ /* 0x000fe40000201400 */
[----:B------:R-:W-:Y:S01]  /*1d10*/  LEA R3, R3, R12, 0x2 ;  /* 0x0000000c03037211 */ /* 0x000fe200078e10ff */
[----:B------:R-:W-:Y:S01]  /*1d20*/  FMUL R12, R41, 0.25 ;  /* 0x3e800000290c7820 */ /* 0x000fe20000400000 */
[----:B------:R-:W-:Y:S01]  /*1d30*/  FSEL R50, R9, R50, P0 ;  /* 0x0000003209327208 */ /* 0x000fe20000000000 */
[----:B------:R-:W-:Y:S01]  /*1d40*/  FFMA.FTZ R19, R10, 1.1920928955078125e-07, R19 ;  /* 0x340000000a137823 */ /* 0x000fe20000010013 */
[----:B------:R-:W-:Y:S01]  /*1d50*/  FMUL R9, R52, 0.25 ;  /* 0x3e80000034097820 */ /* 0x000fe20000400000 */
[----:B------:R-:W-:Y:S01]  /*1d60*/  FMUL R10, R5, 8388608 ;  /* 0x4b000000050a7820 */ /* 0x000fe20000400000 */
[----:B------:R-:W-:-:S02]  /*1d70*/  FSEL R41, R12, R41, P1 ;  /* 0x000000290c297208 */ /* 0x000fc40000800000 */
[----:B------:R-:W-:Y:S02]  /*1d80*/  FSETP.GEU.AND P6, PT, R5, 1.175494350822287508e-38, PT ;  /* 0x008000000500780b */ /* 0x000fe40003fce000 */
[----:B------:R-:W-:Y:S02]  /*1d90*/  SHF.R.U32.HI R12, RZ, 0x1, R2 ;  /* 0x00000001ff0c7819 */ /* 0x000fe40000011602 */
[----:B------:R-:W-:Y:S01]  /*1da0*/  FSEL R30, R9, R52, P3 ;  /* 0x00000034091e7208 */ /* 0x000fe20001800000 */
[----:B------:R-:W-:Y:S01]  /*1db0*/  FMUL R9, R6, 8388608 ;  /* 0x4b00000006097820 */ /* 0x000fe20000400000 */
[----:B------:R-:W-:Y:S02]  /*1dc0*/  FSEL R10, R10, R5, !P6 ;  /* 0x000000050a0a7208 */ /* 0x000fe40007000000 */
[----:B------:R-:W-:Y:S02]  /*1dd0*/  FSEL R20, RZ, -23, P6 ;  /* 0xc1b80000ff147808 */ /* 0x000fe40003000000 */
[----:B------:R-:W-:Y:S01]  /*1de0*/  LOP3.LUT R14, R12, 0x4, RZ, 0xc0, !PT ;  /* 0x000000040c0e7812 */ /* 0x000fe200078ec0ff */
[----:B------:R-:W-:Y:S01]  /*1df0*/  FMUL R12, R49, 0.25 ;  /* 0x3e800000310c7820 */ /* 0x000fe20000400000 */
[C---:B------:R-:W-:Y:S01]  /*1e00*/  FSETP.GEU.AND P6, PT, |R5|.reuse, 1.175494350822287508e-38, PT ;  /* 0x008000000500780b */ /* 0x040fe20003fce200 */
[----:B------:R-:W-:Y:S01]  /*1e10*/  @P1 FMUL R5, R5, 0.25 ;  /* 0x3e80000005051820 */ /* 0x000fe20000400000 */
[----:B------:R-:W-:-:S02]  /*1e20*/  FSETP.GEU.AND P5, PT, R6, 1.175494350822287508e-38, PT ;  /* 0x008000000600780b */ /* 0x000fc40003fae000 */
[----:B------:R-:W-:Y:S02]  /*1e30*/  FSETP.GEU.AND P2, PT, |R4|, 1.175494350822287508e-38, PT ;  /* 0x008000000400780b */ /* 0x000fe40003f4e200 */
[C---:B------:R-:W-:Y:S01]  /*1e40*/  FSETP.GEU.AND P1, PT, |R7|.reuse, 1.175494350822287508e-38, PT ;  /* 0x008000000700780b */ /* 0x040fe20003f2e200 */
[----:B------:R-:W-:Y:S01]  /*1e50*/  @P3 FMUL R7, R7, 0.25 ;  /* 0x3e80000007073820 */ /* 0x000fe20000400000 */
[----:B------:R-:W-:Y:S02]  /*1e60*/  IADD3 R3, R14, R3, RZ ;  /* 0x000000030e037210 */ /* 0x000fe40007ffe0ff */
[----:B------:R-:W-:Y:S02]  /*1e70*/  FSEL R9, R9, R6, !P5 ;  /* 0x0000000609097208 */ /* 0x000fe40006800000 */
[----:B------:R-:W-:Y:S01]  /*1e80*/  FSEL R14, RZ, -23, P5 ;  /* 0xc1b80000ff0e7808 */ /* 0x000fe20002800000 */
[----:B------:R-:W-:Y:S01]  /*1e90*/  @!P6 FMUL R5, R5, 16777216 ;  /* 0x4b8000000505e820 */ /* 0x000fe20000400000 */
[----:B------:R-:W-:Y:S01]  /*1ea0*/  FSETP.GEU.AND P5, PT, R4, 1.175494350822287508e-38, PT ;  /* 0x008000000400780b */ /* 0x000fe20003fae000 */
[----:B------:R-:W-:Y:S01]  /*1eb0*/  @!P6 FMUL R41, R41, 16777216 ;  /* 0x4b8000002929e820 */ /* 0x000fe20000400000 */
[----:B------:R-:W-:Y:S01]  /*1ec0*/  FSEL R49, R12, R49, P3 ;  /* 0x000000310c317208 */ /* 0x000fe20001800000 */
[----:B------:R-:W-:Y:S01]  /*1ed0*/  VIADD R12, R9, 0xc0cafb0d ;  /* 0xc0cafb0d090c7836 */ /* 0x000fe20000000000 */
[----:B------:R-:W-:Y:S01]  /*1ee0*/  FSEL R23, R23, R4, !P5 ;  /* 0x0000000417177208 */ /* 0x000fe20006800000 */
[----:B------:R-:W-:Y:S01]  /*1ef0*/  @P4 FMUL R4, R4, 0.25 ;  /* 0x3e80000004044820 */ /* 0x000fe20000400000 */
[----:B------:R-:W-:Y:S01]  /*1f00*/  FSETP.GEU.AND P4, PT, |R6|, 1.175494350822287508e-38, PT ;  /* 0x008000000600780b */ /* 0x000fe20003f8e200 */
[----:B------:R-:W-:Y:S01]  /*1f10*/  @!P1 FMUL R7, R7, 16777216 ;  /* 0x4b80000007079820 */ /* 0x000fe20000400000 */
[----:B------:R-:W-:Y:S01]  /*1f20*/  IADD3 R31, R10, -0x3f3504f3, RZ ;  /* 0xc0cafb0d0a1f7810 */ /* 0x000fe20007ffe0ff */
[----:B------:R-:W-:Y:S01]  /*1f30*/  @!P2 FMUL R4, R4, 16777216 ;  /* 0x4b8000000404a820 */ /* 0x000fe20000400000 */
[----:B------:R-:W-:Y:S01]  /*1f40*/  IADD3 R32, R23, -0x3f3504f3, RZ ;  /* 0xc0cafb0d17207810 */ /* 0x000fe20007ffe0ff */
[----:B------:R-:W0:Y:S01]  /*1f50*/  MUFU.RCP R5, R5 ;  /* 0x0000000500057308 */ /* 0x000e220000001000 */
[----:B------:R-:W-:Y:S01]  /*1f60*/  LOP3.LUT R12, R12, 0xff800000, RZ, 0xc0, !PT ;  /* 0xff8000000c0c7812 */ /* 0x000fe200078ec0ff */
[----:B------:R-:W-:Y:S01]  /*1f70*/  @P0 FMUL R6, R6, 0.25 ;  /* 0x3e80000006060820 */ /* 0x000fe20000400000 */
[----:B------:R-:W-:Y:S01]  /*1f80*/  LOP3.LUT R31, R31, 0xff800000, RZ, 0xc0, !PT ;  /* 0xff8000001f1f7812 */ /* 0x000fe200078ec0ff */
[----:B------:R-:W-:Y:S01]  /*1f90*/  @!P6 FMUL R40, R40, 16777216 ;  /* 0x4b8000002828e820 */ /* 0x000fe20000400000 */
[----:B------:R-:W-:Y:S01]  /*1fa0*/  LOP3.LUT R32, R32, 0xff800000, RZ, 0xc0, !PT ;  /* 0xff80000020207812 */ /* 0x000fe200078ec0ff */
[----:B------:R-:W-:Y:S01]  /*1fb0*/  @!P2 FMUL R11, R11, 16777216 ;  /* 0x4b8000000b0ba820 */ /* 0x000fe20000400000 */
[----:B------:R-:W-:Y:S01]  /*1fc0*/  FSEL R48, R21, R48, P3 ;  /* 0x0000003015307208 */ /* 0x000fe20001800000 */
[----:B------:R-:W1:Y:S01]  /*1fd0*/  MUFU.RCP R4, R4 ;  /* 0x0000000400047308 */ /* 0x000e620000001000 */
[----:B------:R-:W-:Y:S01]  /*1fe0*/  I2FP.F32.S32 R21, R12 ;  /* 0x0000000c00157245 */ /* 0x000fe20000201400 */
[----:B------:R-:W-:Y:S01]  /*1ff0*/  @!P4 FMUL R6, R6, 16777216 ;  /* 0x4b8000000606c820 */ /* 0x000fe20000400000 */
[----:B------:R-:W-:Y:S01]  /*2000*/  I2FP.F32.S32 R33, R31 ;  /* 0x0000001f00217245 */ /* 0x000fe20000201400 */
[----:B------:R-:W-:Y:S01]  /*2010*/  @!P2 FMUL R24, R24, 16777216 ;  /* 0x4b8000001818a820 */ /* 0x000fe20000400000 */
[----:B------:R-:W-:Y:S01]  /*2020*/  FSEL R34, RZ, -23, P5 ;  /* 0xc1b80000ff227808 */ /* 0x000fe20002800000 */
[----:B------:R-:W-:Y:S01]  /*2030*/  FFMA.FTZ R14, R21, 1.1920928955078125e-07, R14 ;  /* 0x34000000150e7823 */ /* 0x000fe2000001000e */
[----:B------:R-:W-:Y:S01]  /*2040*/  I2FP.F32.S32 R35, R32 ;  /* 0x0000002000237245 */ /* 0x000fe20000201400 */
[----:B------:R-:W2:Y:S01]  /*2050*/  MUFU.RCP R7, R7 ;  /* 0x0000000700077308 */ /* 0x000ea20000001000 */
[----:B------:R-:W-:Y:S01]  /*2060*/  FFMA.FTZ R21, R33, 1.1920928955078125e-07, R20 ;  /* 0x3400000021157823 */ /* 0x000fe20000010014 */
[----:B------:R-:W-:Y:S01]  /*2070*/  @!P2 FMUL R43, R43, 16777216 ;  /* 0x4b8000002b2ba820 */ /* 0x000fe20000400000 */
[----:B------:R-:W-:Y:S01]  /*2080*/  @!P2 FMUL R42, R42, 16777216 ;  /* 0x4b8000002a2aa820 */ /* 0x000fe20000400000 */
[----:B------:R-:W-:Y:S01]  /*2090*/  FFMA.FTZ R20, R35, 1.1920928955078125e-07, R34 ;  /* 0x3400000023147823 */ /* 0x000fe20000010022 */
[----:B------:R-:W-:Y:S01]  /*20a0*/  @!P1 FMUL R49, R49, 16777216 ;  /* 0x4b80000031319820 */ /* 0x000fe20000400000 */
[----:B------:R-:W-:Y:S01]  /*20b0*/  @!P1 FMUL R48, R48, 16777216 ;  /* 0x4b80000030309820 */ /* 0x000fe20000400000 */
[----:B0-----:R-:W-:Y:S01]  /*20c0*/  FMUL R33, R5, R40 ;  /* 0x0000002805217220 */ /* 0x001fe20000400000 */
[----:B------:R0:W3:Y:S01]  /*20d0*/  MUFU.RCP R34, R6 ;  /* 0x0000000600227308 */ /* 0x0000e20000001000 */
[C---:B-1----:R-:W-:Y:S01]  /*20e0*/  FMUL R11, R4.reuse, R11 ;  /* 0x0000000b040b7220 */ /* 0x042fe20000400000 */
[C---:B------:R-:W-:Y:S01]  /*20f0*/  FMUL R24, R4.reuse, R24 ;  /* 0x0000001804187220 */ /* 0x040fe20000400000 */
[C---:B------:R-:W-:Y:S01]  /*2100*/  FMUL R43, R4.reuse, R43 ;  /* 0x0000002b042b7220 */ /* 0x040fe20000400000 */
[----:B------:R-:W-:Y:S01]  /*2110*/  FMUL R42, R4, R42 ;  /* 0x0000002a042a7220 */ /* 0x000fe20000400000 */
[----:B------:R-:W-:Y:S01]  /*2120*/  IADD3 R13, R8, -R13, RZ ;  /* 0x8000000d080d7210 */ /* 0x000fe20007ffe0ff */
[----:B------:R-:W-:Y:S01]  /*2130*/  @!P6 FMUL R25, R25, 16777216 ;  /* 0x4b8000001919e820 */ /* 0x000fe20000400000 */
[----:B------:R-:W-:Y:S01]  /*2140*/  @!P6 FMUL R26, R26, 16777216 ;  /* 0x4b8000001a1ae820 */ /* 0x000fe20000400000 */
[----:B------:R-:W-:Y:S01]  /*2150*/  @!P4 FMUL R27, R27, 16777216 ;  /* 0x4b8000001b1bc820 */ /* 0x000fe20000400000 */
[----:B0-----:R-:W-:Y:S01]  /*2160*/  FMUL R6, R5, R41 ;  /* 0x0000002905067220 */ /* 0x001fe20000400000 */
[C---:B--2---:R-:W-:Y:S01]  /*2170*/  FMUL R4, R7.reuse, R49 ;  /* 0x0000003107047220 */ /* 0x044fe20000400000 */
[----:B------:R-:W-:Y:S01]  /*2180*/  FMUL R35, R7, R48 ;  /* 0x0000003007237220 */ /* 0x000fe20000400000 */
[----:B------:R-:W-:Y:S01]  /*2190*/  @!P4 FMUL R28, R28, 16777216 ;  /* 0x4b8000001c1cc820 */ /* 0x000fe20000400000 */
[----:B------:R-:W-:Y:S01]  /*21a0*/  @!P4 FMUL R51, R51, 16777216 ;  /* 0x4b8000003333c820 */ /* 0x000fe20000400000 */
[----:B------:R-:W-:Y:S01]  /*21b0*/  F2FP.BF16.F32.PACK_AB R6, R6, R33 ;  /* 0x000000210606723e */ /* 0x000fe200000010ff */
[----:B------:R-:W-:Y:S01]  /*21c0*/  @!P4 FMUL R50, R50, 16777216 ;  /* 0x4b8000003232c820 */ /* 0x000fe20000400000 */
[----:B------:R-:W-:Y:S01]  /*21d0*/  IADD3 R33, R9, -R12, RZ ;  /* 0x8000000c09217210 */ /* 0x000fe20007ffe0ff */
[----:B------:R-:W-:Y:S01]  /*21e0*/  FADD R12, R13, -1 ;  /* 0xbf8000000d0c7421 */ /* 0x000fe20000000000 */
[----:B------:R-:W-:Y:S01]  /*21f0*/  F2FP.BF16.F32.PACK_AB R4, R4, R35 ;  /* 0x000000230404723e */ /* 0x000fe200000010ff */
[----:B------:R-:W-:Y:S01]  /*2200*/  FMUL R25, R5, R25 ;  /* 0x0000001905197220 */ /* 0x000fe20000400000 */
[----:B------:R-:W-:Y:S01]  /*2210*/  MOV R35, 0x3dc6b27f ;  /* 0x3dc6b27f00237802 */ /* 0x000fe20000000f00 */
[----:B------:R-:W-:Y:S01]  /*2220*/  FADD R13, R33, -1 ;  /* 0xbf800000210d7421 */ /* 0x000fe20000000000 */
[----:B------:R-:W-:Y:S01]  /*2230*/  FMUL R26, R5, R26 ;  /* 0x0000001a051a7220 */ /* 0x000fe20000400000 */
[C---:B---3--:R-:W-:Y:S01]  /*2240*/  FMUL R27, R34.reuse, R27 ;  /* 0x0000001b221b7220 */ /* 0x048fe20000400000 */
[C---:B------:R-:W-:Y:S01]  /*2250*/  FMUL R5, R34.reuse, R51 ;  /* 0x0000003322057220 */ /* 0x040fe20000400000 */
[C---:B------:R-:W-:Y:S01]  /*2260*/  FMUL R50, R34.reuse, R50 ;  /* 0x0000003222327220 */ /* 0x040fe20000400000 */
[----:B------:R-:W-:Y:S01]  /*2270*/  FMUL R28, R34, R28 ;  /* 0x0000001c221c7220 */ /* 0x000fe20000400000 */
[-C--:B------:R-:W-:Y:S01]  /*2280*/  FFMA.FTZ R33, R12, R35.reuse, -0.16845393180847167969 ;  /* 0xbe2c7f300c217423 */ /* 0x080fe20000010023 */
[----:B------:R-:W-:Y:S01]  /*2290*/  FFMA.FTZ R34, R13, R35, -0.16845393180847167969 ;  /* 0xbe2c7f300d227423 */ /* 0x000fe20000010023 */
[----:B------:R-:W-:Y:S01]  /*22a0*/  IMAD.IADD R31, R10, 0x1, -R31 ;  /* 0x000000010a1f7824 */ /* 0x000fe200078e0a1f */
[----:B------:R-:W-:Y:S01]  /*22b0*/  IADD3 R32, R23, -R32, RZ ;  /* 0x8000002017207210 */ /* 0x000fe20007ffe0ff */
[C---:B------:R-:W-:Y:S01]  /*22c0*/  FFMA.FTZ R33, R12.reuse, R33, 0.1716887056827545166 ;  /* 0x3e2fcf2a0c217423 */ /* 0x040fe20000010021 */
[----:B------:R-:W-:Y:S01]  /*22d0*/  FFMA.FTZ R34, R13, R34, 0.1716887056827545166 ;  /* 0x3e2fcf2a0d227423 */ /* 0x000fe20000010022 */
[----:B------:R-:W-:Y:S01]  /*22e0*/  FADD R31, R31, -1 ;  /* 0xbf8000001f1f7421 */ /* 0x000fe20000000000 */
[----:B------:R-:W-:Y:S01]  /*22f0*/  @!P1 FMUL R29, R29, 16777216 ;  /* 0x4b8000001d1d9820 */ /* 0x000fe20000400000 */
[----:B------:R-:W-:Y:S01]  /*2300*/  FFMA.FTZ R33, R12, R33, -0.17900948226451873779 ;  /* 0xbe374e430c217423 */ /* 0x000fe20000010021 */
[----:B------:R-:W-:Y:S01]  /*2310*/  FFMA.FTZ R34, R13, R34, -0.17900948226451873779 ;  /* 0xbe374e430d227423 */ /* 0x000fe20000010022 */
[----:B------:R-:W-:Y:S01]  /*2320*/  FADD R32, R32, -1 ;  /* 0xbf80000020207421 */ /* 0x000fe20000000000 */
[----:B------:R-:W-:Y:S01]  /*2330*/  FFMA.FTZ R36, R31, R35, -0.16845393180847167969 ;  /* 0xbe2c7f301f247423 */ /* 0x000fe20000010023 */
[----:B------:R-:W-:Y:S01]  /*2340*/  FFMA.FTZ R33, R12, R33, 0.20512372255325317383 ;  /* 0x3e520bf40c217423 */ /* 0x000fe20000010021 */
[----:B------:R-:W-:Y:S01]  /*2350*/  FFMA.FTZ R34, R13, R34, 0.20512372255325317383 ;  /* 0x3e520bf40d227423 */ /* 0x000fe20000010022 */
[----:B------:R-:W-:Y:S01]  /*2360*/  FFMA.FTZ R35, R32, R35, -0.16845393180847167969 ;  /* 0xbe2c7f3020237423 */ /* 0x000fe20000010023 */
[----:B------:R-:W-:Y:S01]  /*2370*/  FFMA.FTZ R36, R31, R36, 0.1716887056827545166 ;  /* 0x3e2fcf2a1f247423 */ /* 0x000fe20000010024 */
[----:B------:R-:W-:Y:S01]  /*2380*/  FFMA.FTZ R33, R12, R33, -0.24046532809734344482 ;  /* 0xbe763c8b0c217423 */ /* 0x000fe20000010021 */
[C---:B------:R-:W-:Y:S01]  /*2390*/  FFMA.FTZ R34, R13.reuse, R34, -0.24046532809734344482 ;  /* 0xbe763c8b0d227423 */ /* 0x040fe20000010022 */
[----:B------:R-:W-:Y:S01]  /*23a0*/  @!P1 FMUL R30, R30, 16777216 ;  /* 0x4b8000001e1e9820 */ /* 0x000fe20000400000 */
[----:B------:R-:W-:Y:S01]  /*23b0*/  FFMA.FTZ R35, R32, R35, 0.1716887056827545166 ;  /* 0x3e2fcf2a20237423 */ /* 0x000fe20000010023 */
[C---:B------:R-:W-:Y:S01]  /*23c0*/  FFMA.FTZ R33, R12.reuse, R33, 0.28857114911079406738 ;  /* 0x3e93bf990c217423 */ /* 0x040fe20000010021 */
[----:B------:R-:W-:Y:S01]  /*23d0*/  FFMA.FTZ R34, R13, R34, 0.28857114911079406738 ;  /* 0x3e93bf990d227423 */ /* 0x000fe20000010022 */
[----:B------:R-:W-:Y:S01]  /*23e0*/  FFMA.FTZ R36, R31, R36, -0.17900948226451873779 ;  /* 0xbe374e431f247423 */ /* 0x000fe20000010024 */
[C---:B------:R-:W-:Y:S01]  /*23f0*/  FMUL R29, R7.reuse, R29 ;  /* 0x0000001d071d7220 */ /* 0x040fe20000400000 */
[----:B------:R-:W-:Y:S01]  /*2400*/  FMUL R30, R7, R30 ;  /* 0x0000001e071e7220 */ /* 0x000fe20000400000 */
[----:B------:R-:W-:Y:S01]  /*2410*/  FFMA.FTZ R33, R12, R33, -0.36067417263984680176 ;  /* 0xbeb8aa490c217423 */ /* 0x000fe20000010021 */
[----:B------:R-:W-:Y:S01]  /*2420*/  F2FP.BF16.F32.PACK_AB R5, R5, R50 ;  /* 0x000000320505723e */ /* 0x000fe200000010ff */
[----:B------:R-:W-:Y:S01]  /*2430*/  FFMA.FTZ R34, R13, R34, -0.36067417263984680176 ;  /* 0xbeb8aa490d227423 */ /* 0x000fe20000010022 */
[----:B------:R-:W-:Y:S01]  /*2440*/  F2FP.BF16.F32.PACK_AB R7, R43, R42 ;  /* 0x0000002a2b07723e */ /* 0x000fe200000010ff */
[----:B------:R-:W-:Y:S01]  /*2450*/  FFMA.FTZ R35, R32, R35, -0.17900948226451873779 ;  /* 0xbe374e4320237423 */ /* 0x000fe20000010023 */
[----:B------:R-:W-:Y:S01]  /*2460*/  FFMA.FTZ R36, R31, R36, 0.20512372255325317383 ;  /* 0x3e520bf41f247423 */ /* 0x000fe20000010024 */
[----:B------:R-:W-:Y:S01]  /*2470*/  FFMA.FTZ R33, R12, R33, 0.48089820146560668945 ;  /* 0x3ef6384a0c217423 */ /* 0x000fe20000010021 */
[----:B------:R-:W-:Y:S01]  /*2480*/  FFMA.FTZ R34, R13, R34, 0.48089820146560668945 ;  /* 0x3ef6384a0d227423 */ /* 0x000fe20000010022 */
[----:B------:R-:W-:Y:S01]  /*2490*/  STSM.16.M88.4 [R22], R4 ;  /* 0x0000000416007844 */ /* 0x000fe20000000200 */
[----:B------:R-:W-:Y:S01]  /*24a0*/  FFMA.FTZ R35, R32, R35, 0.20512372255325317383 ;  /* 0x3e520bf420237423 */ /* 0x000fe20000010023 */
[----:B------:R-:W-:Y:S01]  /*24b0*/  FFMA.FTZ R36, R31, R36, -0.24046532809734344482 ;  /* 0xbe763c8b1f247423 */ /* 0x000fe20000010024 */
[----:B------:R-:W-:Y:S01]  /*24c0*/  FFMA.FTZ R33, R12, R33, -0.72134751081466674805 ;  /* 0xbf38aa3b0c217423 */ /* 0x000fe20000010021 */
[----:B------:R-:W-:Y:S01]  /*24d0*/  FFMA.FTZ R34, R13, R34, -0.72134751081466674805 ;  /* 0xbf38aa3b0d227423 */ /* 0x000fe20000010022 */
[----:B------:R-:W-:Y:S01]  /*24e0*/  FFMA.FTZ R35, R32, R35, -0.24046532809734344482 ;  /* 0xbe763c8b20237423 */ /* 0x000fe20000010023 */
[----:B------:R-:W-:Y:S01]  /*24f0*/  FFMA.FTZ R36, R31, R36, 0.28857114911079406738 ;  /* 0x3e93bf991f247423 */ /* 0x000fe20000010024 */
[----:B------:R-:W-:Y:S01]  /*2500*/  FMUL R33, R12, R33 ;  /* 0x000000210c217220 */ /* 0x000fe20000400000 */
[----:B------:R-:W-:Y:S01]  /*2510*/  FMUL R34, R13, R34 ;  /* 0x000000220d227220 */ /* 0x000fe20000400000 */
[----:B------:R-:W-:Y:S01]  /*2520*/  FFMA.FTZ R35, R32, R35, 0.28857114911079406738 ;  /* 0x3e93bf9920237423 */ /* 0x000fe20000010023 */
[----:B------:R-:W-:Y:S01]  /*2530*/  FFMA.FTZ R36, R31, R36, -0.36067417263984680176 ;  /* 0xbeb8aa491f247423 */ /* 0x000fe20000010024 */
[----:B------:R-:W-:Y:S01]  /*2540*/  FMUL R33, R12, R33 ;  /* 0x000000210c217220 */ /* 0x000fe20000400000 */
[----:B------:R-:W-:Y:S01]  /*2550*/  FMUL R34, R13, R34 ;  /* 0x000000220d227220 */ /* 0x000fe20000400000 */
[----:B------:R-:W-:Y:S01]  /*2560*/  FFMA.FTZ R35, R32, R35, -0.36067417263984680176 ;  /* 0xbeb8aa4920237423 */ /* 0x000fe20000010023 */
[----:B------:R-:W-:Y:S01]  /*2570*/  FFMA.FTZ R36, R31, R36, 0.48089820146560668945 ;  /* 0x3ef6384a1f247423 */ /* 0x000fe20000010024 */
[----:B------:R-:W-:Y:S01]  /*2580*/  FFMA.FTZ R12, R12, 1.4426950216293334961, R33 ;  /* 0x3fb8aa3b0c0c7823 */ /* 0x000fe20000010021 */
[----:B------:R-:W-:Y:S01]  /*2590*/  FFMA.FTZ R33, R13, 1.4426950216293334961, R34 ;  /* 0x3fb8aa3b0d217823 */ /* 0x000fe20000010022 */
[----:B------:R-:W-:Y:S01]  /*25a0*/  FFMA.FTZ R35, R32, R35, 0.48089820146560668945 ;  /* 0x3ef6384a20237423 */ /* 0x000fe20000010023 */
[----:B------:R-:W-:Y:S01]  /*25b0*/  FFMA.FTZ R36, R31, R36, -0.72134751081466674805 ;  /* 0xbf38aa3b1f247423 */ /* 0x000fe20000010024 */
[----:B------:R-:W-:Y:S01]  /*25c0*/  LOP3.LUT R34, R2, 0xff, RZ, 0xc0, !PT ;  /* 0x000000ff02227812 */ /* 0x000fe200078ec0ff */
[----:B------:R-:W-:Y:S01]  /*25d0*/  FADD R19, R19, R12 ;  /* 0x0000000c13137221 */ /* 0x000fe20000000000 */
[----:B------:R-:W-:Y:S01]  /*25e0*/  ISETP.GE.U32.AND P0, PT, R8, 0x7f800000, PT ;  /* 0x7f8000000800780c */ /* 0x000fe20003f06070 */
[----:B------:R-:W-:Y:S01]  /*25f0*/  FFMA.FTZ R35, R32, R35, -0.72134751081466674805 ;  /* 0xbf38aa3b20237423 */ /* 0x000fe20000010023 */
[----:B------:R-:W-:Y:S01]  /*2600*/  FMUL R36, R31, R36 ;  /* 0x000000241f247220 */ /* 0x000fe20000400000 */
[----:B------:R-:W-:Y:S01]  /*2610*/  LEA R34, R34, UR15, 0x4 ;  /* 0x0000000f22227c11 */ /* 0x000fe2000f8e20ff */
[----:B------:R-:W-:Y:S01]  /*2620*/  BAR.SYNC.DEFER_BLOCKING 0x0 ;  /* 0x0000000000007b1d */ /* 0x000fe20000010000 */
[----:B------:R-:W-:Y:S01]  /*2630*/  ISETP.GE.U32.AND P1, PT, R9, 0x7f800000, PT ;  /* 0x7f8000000900780c */ /* 0x000fe20003f26070 */
[----:B------:R-:W-:Y:S01]  /*2640*/  FMUL R35, R32, R35 ;  /* 0x0000002320237220 */ /* 0x000fe20000400000 */
[----:B------:R-:W-:Y:S01]  /*2650*/  FMUL R36, R31, R36 ;  /* 0x000000241f247220 */ /* 0x000fe20000400000 */
[----:B------:R-:W-:Y:S01]  /*2660*/  ISETP.GE.U32.AND P5, PT, R10, 0x7f800000, PT ;  /* 0x7f8000000a00780c */ /* 0x000fe20003fa6070 */
[----:B------:R-:W-:-:S03]  /*2670*/  FADD R14, R14, R33 ;  /* 0x000000210e0e7221 */ /* 0x000fc60000000000 */
[----:B------:R-:W0:Y:S01]  /*2680*/  LDC.64 R12, c[0x0][0x228] ;  /* 0x00008a00ff0c7b82 */ /* 0x000e220000000a00 */
[----:B------:R-:W-:Y:S01]  /*2690*/  ISETP.GE.U32.AND P4, PT, R23, 0x7f800000, PT ;  /* 0x7f8000001700780c */ /* 0x000fe20003f86070 */
[C---:B------:R-:W-:Y:S01]  /*26a0*/  FMUL R35, R32.reuse, R35 ;  /* 0x0000002320237220 */ /* 0x040fe20000400000 */
[----:B------:R-:W-:Y:S01]  /*26b0*/  FFMA.FTZ R36, R31, 1.4426950216293334961, R36 ;  /* 0x3fb8aa3b1f247823 */ /* 0x000fe20000010024 */
[----:B------:R-:W-:Y:S02]  /*26c0*/  @P0 MOV R31, 0x7f800000 ;  /* 0x7f800000001f0802 */ /* 0x000fe40000000f00 */
[----:B------:R-:W-:Y:S01]  /*26d0*/  FFMA.FTZ R35, R32, 1.4426950216293334961, R35 ;  /* 0x3fb8aa3b20237823 */ /* 0x000fe20000010023 */
[C---:B------:R-:W-:Y:S01]  /*26e0*/  FSETP.NEU.AND P3, PT, R8.reuse, RZ, PT ;  /* 0x000000ff0800720b */ /* 0x040fe20003f6d000 */
[----:B------:R-:W-:Y:S01]  /*26f0*/  FADD R21, R21, R36 ;  /* 0x0000002415157221 */ /* 0x000fe20000000000 */
[----:B------:R-:W-:Y:S01]  /*2700*/  @P1 MOV R32, 0x7f800000 ;  /* 0x7f80000000201802 */ /* 0x000fe20000000f00 */
[----:B------:R-:W-:Y:S01]  /*2710*/  @P0 FFMA.FTZ R19, R8, R31, +INF ;  /* 0x7f80000008130423 */ /* 0x000fe2000001001f */
[----:B------:R-:W-:-:S02]  /*2720*/  IMAD R31, R0, UR5, RZ ;  /* 0x00000005001f7c24 */ /* 0x000fc4000f8e02ff */
[----:B------:R-:W-:Y:S01]  /*2730*/  FADD R20, R20, R35 ;  /* 0x0000002314147221 */ /* 0x000fe20000000000 */
[C---:B------:R-:W-:Y:S01]  /*2740*/  FSETP.NEU.AND P2, PT, R9.reuse, RZ, PT ;  /* 0x000000ff0900720b */ /* 0x040fe20003f4d000 */
[----:B------:R-:W-:Y:S01]  /*2750*/  @P1 FFMA.FTZ R14, R9, R32, +INF ;  /* 0x7f800000090e1423 */ /* 0x000fe20000010020 */
[----:B------:R-:W-:Y:S01]  /*2760*/  @P5 MOV R35, 0x7f800000 ;  /* 0x7f80000000235802 */ /* 0x000fe20000000f00 */
[----:B------:R-:W-:Y:S01]  /*2770*/  USHF.L.U32 UR5, UR4, 0x1, URZ ;  /* 0x0000000104057899 */ /* 0x000fe2000800063f */
[----:B------:R-:W-:Y:S01]  /*2780*/  @P4 MOV R8, 0x7f800000 ;  /* 0x7f80000000084802 */ /* 0x000fe20000000f00 */
[----:B------:R-:W1:Y:S01]  /*2790*/  LDS.128 R4, [R34] ;  /* 0x0000000022047984 */ /* 0x000e620000000c00 */
[----:B------:R-:W-:Y:S02]  /*27a0*/  IMAD.SHL.U32 R9, R31, 0x2, RZ ;  /* 0x000000021f097824 */ /* 0x000fe400078e00ff */
[C---:B------:R-:W-:Y:S01]  /*27b0*/  @P5 FFMA.FTZ R21, R10.reuse, R35, +INF ;  /* 0x7f8000000a155423 */ /* 0x040fe20000010023 */
[----:B------:R-:W-:Y:S01]  /*27c0*/  FSETP.NEU.AND P1, PT, R10, RZ, PT ;  /* 0x000000ff0a00720b */ /* 0x000fe20003f2d000 */
[----:B------:R-:W-:Y:S01]  /*27d0*/  @P4 FFMA.FTZ R20, R23, R8, +INF ;  /* 0x7f80000017144423 */ /* 0x000fe20000010008 */
[----:B------:R-:W-:Y:S01]  /*27e0*/  F2FP.BF16.F32.PACK_AB R8, R29, R30 ;  /* 0x0000001e1d08723e */ /* 0x000fe200000010ff */
[----:B------:R-:W2:Y:S01]  /*27f0*/  LDC R33, c[0x0][0x278] ;  /* 0x00009e00ff217b82 */ /* 0x000ea20000000800 */
[----:B0-----:R-:W-:Y:S01]  /*2800*/  IADD3 R12, P4, P5, R9, UR5, R12 ;  /* 0x00000005090c7c10 */ /* 0x001fe2000fd9e00c */
[----:B------:R-:W-:Y:S01]  /*2810*/  UIMAD.WIDE UR4, UR4, 0x2, URZ ;  /* 0x00000002040478a5 */ /* 0x000fe2000f8e023f */
[----:B------:R-:W-:Y:S01]  /*2820*/  F2FP.BF16.F32.PACK_AB R9, R27, R28 ;  /* 0x0000001c1b09723e */ /* 0x000fe200000010ff */
[----:B------:R-:W-:Y:S01]  /*2830*/  IMAD.HI R28, R31, 0x2, RZ ;  /* 0x000000021f1c7827 */ /* 0x000fe200078e02ff */
[----:B------:R-:W-:-:S02]  /*2840*/  F2FP.BF16.F32.PACK_AB R10, R25, R26 ;  /* 0x0000001a190a723e */ /* 0x000fc400000010ff */
[----:B------:R-:W-:Y:S01]  /*2850*/  F2FP.BF16.F32.PACK_AB R11, R11, R24 ;  /* 0x000000180b0b723e */ /* 0x000fe200000010ff */
[----:B------:R-:W-:Y:S01]  /*2860*/  BAR.SYNC.DEFER_BLOCKING 0x0 ;  /* 0x0000000000007b1d */ /* 0x000fe20000010000 */
[----:B------:R-:W-:Y:S02]  /*2870*/  FSETP.NEU.AND P0, PT, R23, RZ, PT ;  /* 0x000000ff1700720b */ /* 0x000fe40003f0d000 */
[----:B------:R-:W-:Y:S02]  /*2880*/  IADD3.X R13, R28, UR5, R13, P4, P5 ;  /* 0x000000051c0d7c10 */ /* 0x000fe4000a7ea40d */
[----:B------:R-:W-:Y:S01]  /*2890*/  FSEL R19, R19, -INF , P3 ;  /* 0xff80000013137808 */ /* 0x000fe20001800000 */
[----:B------:R-:W-:Y:S01]  /*28a0*/  ULDC UR4, c[0x0][0x27c] ;  /* 0x00009f0000047ab9 */ /* 0x000fe20000000800 */
[----:B------:R-:W-:Y:S01]  /*28b0*/  FSEL R20, R20, -INF , P0 ;  /* 0xff80000014147808 */ /* 0x000fe20000000000 */
[----:B------:R-:W-:Y:S01]  /*28c0*/  UIMAD UR4, UR14, UR4, URZ ;  /* 0x000000040e0472a4 */ /* 0x000fe2000f8e023f */
[----:B------:R-:W-:Y:S01]  /*28d0*/  SHF.L.U32 R2, R2, 0x1, RZ ;  /* 0x0000000102027819 */ /* 0x000fe200000006ff */
[----:B------:R-:W-:-:S02]  /*28e0*/  FFMA R18, R19, 0.69314718246459960938, R18 ;  /* 0x3f31721813127823 */ /* 0x000fc40000000012 */
[----:B------:R-:W-:Y:S01]  /*28f0*/  USHF.L.U32 UR6, UR4, 0x2, URZ ;  /* 0x0000000204067899 */ /* 0x000fe2000800063f */
[----:B------:R-:W-:Y:S01]  /*2900*/  LOP3.LUT R2, R2, 0x1f8, RZ, 0xc0, !PT ;  /* 0x000001f802027812 */ /* 0x000fe200078ec0ff */
[----:B------:R-:W-:Y:S01]  /*2910*/  UIMAD.WIDE UR4, UR4, 0x4, URZ ;  /* 0x00000004040478a5 */ /* 0x000fe2000f8e023f */
[C---:B--2---:R-:W-:Y:S01]  /*2920*/  SHF.L.U32 R23, R33.reuse, 0x1, RZ ;  /* 0x0000000121177819 */ /* 0x044fe200000006ff */
[C---:B------:R-:W-:Y:S01]  /*2930*/  IMAD R37, R33.reuse, 0xa, RZ ;  /* 0x0000000a21257824 */ /* 0x040fe200078e02ff */
[CC--:B------:R-:W-:Y:S01]  /*2940*/  LEA R26, P5, R33.reuse, R12.reuse, 0x2 ;  /* 0x0000000c211a7211 */ /* 0x0c0fe200078a10ff */
[----:B------:R-:W-:Y:S01]  /*2950*/  IMAD R43, R33, 0xe, RZ ;  /* 0x0000000e212b7824 */ /* 0x000fe200078e02ff */
[----:B------:R-:W-:Y:S01]  /*2960*/  IADD3 R24, P4, R23, R12, RZ ;  /* 0x0000000c17187210 */ /* 0x000fe20007f9e0ff */
[----:B------:R-:W-:Y:S01]  /*2970*/  IMAD R35, R33, 0x6, RZ ;  /* 0x0000000621237824 */ /* 0x000fe200078e02ff */
[-C--:B------:R-:W-:Y:S01]  /*2980*/  LEA.HI.X.SX32 R27, R23, R13.reuse, 0x1, P5 ;  /* 0x0000000d171b7211 */ /* 0x080fe200028f0eff */
[C---:B------:R-:W-:Y:S01]  /*2990*/  IMAD R31, R33.reuse, 0x5, RZ ;  /* 0x00000005211f7824 */ /* 0x040fe200078e02ff */
[----:B------:R0:W-:Y:S01]  /*29a0*/  STSM.16.M88.4 [R22], R8 ;  /* 0x0000000816007844 */ /* 0x0001e20000000200 */
[C---:B------:R-:W-:Y:S01]  /*29b0*/  LEA.HI.X.SX32 R25, R33.reuse, R13, 0x1, P4 ;  /* 0x0000000d21197211 */ /* 0x040fe200020f0eff */
[C---:B------:R-:W-:Y:S01]  /*29c0*/  IMAD R55, R33.reuse, 0x7, RZ ;  /* 0x0000000721377824 */ /* 0x040fe200078e02ff */
[----:B-1----:R-:W-:Y:S01]  /*29d0*/  PRMT R28, R4, 0x7632, R28 ;  /* 0x00007632041c7816 */ /* 0x002fe2000000001c */
[----:B------:R-:W-:Y:S01]  /*29e0*/  BAR.SYNC.DEFER_BLOCKING 0x0 ;  /* 0x0000000000007b1d */ /* 0x000fe20000010000 */
[C---:B------:R-:W-:Y:S01]  /*29f0*/  SHF.L.U32 R29, R33.reuse, 0x2, RZ ;  /* 0x00000002211d7819 */ /* 0x040fe200000006ff */
[C---:B------:R-:W-:Y:S01]  /*2a00*/  IMAD R23, R33.reuse, 0x3, RZ ;  /* 0x0000000321177824 */ /* 0x040fe200078e02ff */
[C---:B------:R-:W-:Y:S01]  /*2a10*/  SHF.L.U32 R57, R33.reuse, 0x3, RZ ;  /* 0x0000000321397819 */ /* 0x040fe200000006ff */
[----:B------:R-:W-:Y:S01]  /*2a20*/  IMAD R36, R33, 0x14, RZ ;  /* 0x0000001421247824 */ /* 0x000fe200078e02ff */
[----:B------:R-:W-:Y:S01]  /*2a30*/  PRMT R44, R5, 0x7632, R44 ;  /* 0x00007632052c7816 */ /* 0x000fe2000000002c */
[----:B------:R-:W-:-:S02]  /*2a40*/  IMAD R41, R33, 0xc, RZ ;  /* 0x0000000c21297824 */ /* 0x000fc400078e02ff */
[C---:B------:R-:W-:Y:S02]  /*2a50*/  IMAD R53, R33.reuse, 0x1a, RZ ;  /* 0x0000001a21357824 */ /* 0x040fe400078e02ff */
[----:B------:R-:W-:Y:S01]  /*2a60*/  IMAD R61, R33, 0x12, RZ ;  /* 0x00000012213d7824 */ /* 0x000fe200078e02ff */
[----:B0-----:R-:W-:Y:S01]  /*2a70*/  IADD3 R22, P5, R35, R12, RZ ;  /* 0x0000000c23167210 */ /* 0x001fe20007fbe0ff */
[C---:B------:R-:W-:Y:S02]  /*2a80*/  IMAD R45, R33.reuse, 0xd, RZ ;  /* 0x0000000d212d7824 */ /* 0x040fe400078e02ff */
[----:B------:R-:W-:Y:S01]  /*2a90*/  IMAD R59, R33, 0x9, RZ ;  /* 0x00000009213b7824 */ /* 0x000fe200078e02ff */
[----:B------:R-:W-:Y:S01]  /*2aa0*/  LEA.HI.X.SX32 R23, R23, R13, 0x1, P5 ;  /* 0x0000000d17177211 */ /* 0x000fe200028f0eff */
[C---:B------:R-:W-:Y:S02]  /*2ab0*/  IMAD R38, R33.reuse, 0x16, RZ ;  /* 0x0000001621267824 */ /* 0x040fe400078e02ff */
[----:B------:R-:W-:-:S02]  /*2ac0*/  IMAD R40, R33, 0x18, RZ ;  /* 0x0000001821287824 */ /* 0x000fc400078e02ff */
[C---:B------:R-:W-:Y:S02]  /*2ad0*/  IMAD R39, R33.reuse, 0xb, RZ ;  /* 0x0000000b21277824 */ /* 0x040fe400078e02ff */
[C---:B------:R-:W-:Y:S01]  /*2ae0*/  IMAD R51, R33.reuse, 0x1c, RZ ;  /* 0x0000001c21337824 */ /* 0x040fe200078e02ff */
[----:B------:R-:W0:Y:S01]  /*2af0*/  LDS.128 R8, [R34] ;  /* 0x0000000022087984 */ /* 0x000e220000000c00 */
[C---:B------:R-:W-:Y:S02]  /*2b00*/  IMAD R47, R33.reuse, 0xf, RZ ;  /* 0x0000000f212f7824 */ /* 0x040fe400078e02ff */
[C---:B------:R-:W-:Y:S01]  /*2b10*/  IMAD R49, R33.reuse, 0x1e, RZ ;  /* 0x0000001e21317824 */ /* 0x040fe200078e02ff */
[----:B------:R-:W-:Y:S04]  /*2b20*/  STG.E.U16 desc[UR20][R12.64], R4 ;  /* 0x000000040c007986 */ /* 0x000fe8000c101514 */
[----:B------:R1:W-:Y:S04]  /*2b30*/  STG.E.U16 desc[UR20][R24.64], R28 ;  /* 0x0000001c18007986 */ /* 0x0003e8000c101514 */
[----:B------:R2:W-:Y:S04]  /*2b40*/  STG.E.U16 desc[UR20][R26.64], R5 ;  /* 0x000000051a007986 */ /* 0x0005e8000c101514 */
[----:B------:R3:W-:Y:S01]  /*2b50*/  STG.E.U16 desc[UR20][R22.64], R44 ;  /* 0x0000002c16007986 */ /* 0x0007e2000c101514 */
[----:B-1----:R-:W-:-:S02]  /*2b60*/  LEA R24, P6, R33, R12, 0x3 ;  /* 0x0000000c21187211 */ /* 0x002fc400078c18ff */
[-C--:B------:R-:W-:Y:S02]  /*2b70*/  IADD3 R28, P5, R41, R12.reuse, RZ ;  /* 0x0000000c291c7210 */ /* 0x080fe40007fbe0ff */
[-C--:B--2---:R-:W-:Y:S02]  /*2b80*/  IADD3 R26, P4, R37, R12.reuse, RZ ;  /* 0x0000000c251a7210 */ /* 0x084fe40007f9e0ff */
[-C--:B------:R-:W-:Y:S02]  /*2b90*/  LEA.HI.X.SX32 R25, R29, R13.reuse, 0x1, P6 ;  /* 0x0000000d1d197211 */ /* 0x080fe400030f0eff */
[----:B------:R-:W-:Y:S02]  /*2ba0*/  IADD3 R30, P6, R43, R12, RZ ;  /* 0x0000000c2b1e7210 */ /* 0x000fe40007fde0ff */
[-C--:B------:R-:W-:Y:S01]  /*2bb0*/  LEA.HI.X.SX32 R27, R31, R13.reuse, 0x1, P4 ;  /* 0x0000000d1f1b7211 */ /* 0x080fe200020f0eff */
[----:B------:R0:W-:Y:S01]  /*2bc0*/  STG.E.U16 desc[UR20][R24.64], R6 ;  /* 0x0000000618007986 */ /* 0x0001e2000c101514 */
[----:B------:R-:W-:-:S02]  /*2bd0*/  LEA.HI.X.SX32 R31, R55, R13, 0x1, P6 ;  /* 0x0000000d371f7211 */ /* 0x000fc400030f0eff */
[-C--:B------:R-:W-:Y:S02]  /*2be0*/  IADD3 R36, P6, R36, R12.reuse, RZ ;  /* 0x0000000c24247210 */ /* 0x080fe40007fde0ff */
[-C--:B------:R-:W-:Y:S02]  /*2bf0*/  LEA R32, P4, R33, R12.reuse, 0x4 ;  /* 0x0000000c21207211 */ /* 0x080fe400078820ff */
[-C--:B------:R-:W-:Y:S02]  /*2c00*/  LEA.HI.X.SX32 R37, R37, R13.reuse, 0x1, P6 ;  /* 0x0000000d25257211 */ /* 0x080fe400030f0eff */
[----:B------:R-:W-:Y:S02]  /*2c10*/  LEA.HI.X.SX32 R29, R35, R13, 0x1, P5 ;  /* 0x0000000d231d7211 */ /* 0x000fe400028f0eff */
[-C--:B------:R-:W-:Y:S02]  /*2c20*/  IADD3 R4, P6, R53, R12.reuse, RZ ;  /* 0x0000000c35047210 */ /* 0x080fe40007fde0ff */
[----:B------:R-:W-:-:S02]  /*2c30*/  IADD3 R34, P5, R61, R12, RZ ;  /* 0x0000000c3d227210 */ /* 0x000fc40007fbe0ff */
[-C--:B------:R-:W-:Y:S02]  /*2c40*/  LEA.HI.X.SX32 R33, R57, R13.reuse, 0x1, P4 ;  /* 0x0000000d39217211 */ /* 0x080fe400020f0eff */
[-C--:B------:R-:W-:Y:S02]  /*2c50*/  LEA.HI.X.SX32 R5, R45, R13.reuse, 0x1, P6 ;  /* 0x0000000d2d057211 */ /* 0x080fe400030f0eff */
[-C--:B------:R-:W-:Y:S02]  /*2c60*/  IADD3 R38, P4, R38, R12.reuse, RZ ;  /* 0x0000000c26267210 */ /* 0x080fe40007f9e0ff */
[----:B------:R-:W-:Y:S02]  /*2c70*/  LEA.HI.X.SX32 R35, R59, R13, 0x1, P5 ;  /* 0x0000000d3b237211 */ /* 0x000fe400028f0eff */
[----:B------:R-:W-:Y:S02]  /*2c80*/  PRMT R45, R6, 0x7632, R45 ;  /* 0x00007632062d7816 */ /* 0x000fe4000000002d */
[----:B------:R-:W-:-:S02]  /*2c90*/  IADD3 R40, P5, R40, R12, RZ ;  /* 0x0000000c28287210 */ /* 0x000fc40007fbe0ff */
[----:B---3--:R-:W-:Y:S01]  /*2ca0*/  PRMT R23, R7, 0x7632, R23 ;  /* 0x0000763207177816 */ /* 0x008fe20000000017 */
[----:B------:R1:W-:Y:S01]  /*2cb0*/  STG.E.U16 desc[UR20][R26.64], R45 ;  /* 0x0000002d1a007986 */ /* 0x0003e2000c101514 */
[-C--:B------:R-:W-:Y:S02]  /*2cc0*/  LEA.HI.X.SX32 R39, R39, R13.reuse, 0x1, P4 ;  /* 0x0000000d27277211 */ /* 0x080fe400020f0eff */
[----:B0-----:R-:W-:Y:S01]  /*2cd0*/  PRMT R25, R8, 0x7632, R25 ;  /* 0x0000763208197816 */ /* 0x001fe20000000019 */
[----:B------:R0:W-:Y:S01]  /*2ce0*/  STG.E.U16 desc[UR20][R28.64], R7 ;  /* 0x000000071c007986 */ /* 0x0001e2000c101514 */
[-C--:B------:R-:W-:Y:S02]  /*2cf0*/  IADD3 R42, P4, R51, R12.reuse, RZ ;  /* 0x0000000c332a7210 */ /* 0x080fe40007f9e0ff */
[----:B------:R-:W-:Y:S01]  /*2d00*/  LEA.HI.X.SX32 R41, R41, R13, 0x1, P5 ;  /* 0x0000000d29297211 */ /* 0x000fe200028f0eff */
[----:B------:R-:W-:Y:S01]  /*2d10*/  STG.E.U16 desc[UR20][R30.64], R23 ;  /* 0x000000171e007986 */ /* 0x000fe2000c101514 */
[----:B------:R-:W-:-:S02]  /*2d20*/  IADD3 R12, P5, R49, R12, RZ ;  /* 0x0000000c310c7210 */ /* 0x000fc40007fbe0ff */
[----:B------:R-:W-:Y:S01]  /*2d30*/  PRMT R22, R10, 0x7632, R22 ;  /* 0x000076320a167816 */ /* 0x000fe20000000016 */
[----:B------:R-:W-:Y:S01]  /*2d40*/  STG.E.U16 desc[UR20][R32.64], R8 ;  /* 0x0000000820007986 */ /* 0x000fe2000c101514 */
[----:B-1----:R-:W-:Y:S02]  /*2d50*/  PRMT R27, R9, 0x7632, R27 ;  /* 0x00007632091b7816 */ /* 0x002fe4000000001b */
[-C--:B------:R-:W-:Y:S01]  /*2d60*/  LEA.HI.X.SX32 R43, R43, R13.reuse, 0x1, P4 ;  /* 0x0000000d2b2b7211 */ /* 0x080fe200020f0eff */
[----:B------:R-:W-:Y:S01]  /*2d70*/  STG.E.U16 desc[UR20][R34.64], R25 ;  /* 0x0000001922007986 */ /* 0x000fe2000c101514 */
[----:B------:R-:W-:Y:S02]  /*2d80*/  LEA.HI.X.SX32 R13, R47, R13, 0x1, P5 ;  /* 0x0000000d2f0d7211 */ /* 0x000fe400028f0eff */
[----:B------:R-:W-:Y:S01]  /*2d90*/  PRMT R24, R11, 0x7632, R24 ;  /* 0x000076320b187816 */ /* 0x000fe20000000018 */
[----:B------:R1:W-:Y:S01]  /*2da0*/  STG.E.U16 desc[UR20][R36.64], R9 ;  /* 0x0000000924007986 */ /* 0x0003e2000c101514 */
[----:B0-----:R-:W-:-:S02]  /*2db0*/  FSEL R7, R14, -INF , P2 ;  /* 0xff8000000e077808 */ /* 0x001fc40001000000 */
[----:B------:R-:W-:Y:S01]  /*2dc0*/  FSEL R6, R21, -INF , P1 ;  /* 0xff80000015067808 */ /* 0x000fe20000800000 */
[----:B------:R-:W-:Y:S02]  /*2dd0*/  STG.E.U16 desc[UR20][R38.64], R27 ;  /* 0x0000001b26007986 */ /* 0x000fe4000c101514 */
[----:B------:R-:W-:Y:S01]  /*2de0*/  FFMA R19, R7, 0.69314718246459960938, R16 ;  /* 0x3f31721807137823 */ /* 0x000fe20000000010 */
[----:B------:R-:W-:Y:S01]  /*2df0*/  FFMA R7, R20, 0.69314718246459960938, R15 ;  /* 0x3f31721814077823 */ /* 0x000fe2000000000f */
[----:B------:R-:W-:Y:S01]  /*2e00*/  STG.E.U16 desc[UR20][R40.64], R10 ;  /* 0x0000000a28007986 */ /* 0x000fe2000c101514 */
[----:B------:R-:W-:-:S03]  /*2e10*/  FFMA R6, R6, 0.69314718246459960938, R17 ;  /* 0x3f31721806067823 */ /* 0x000fc60000000011 */
[----:B------:R0:W-:Y:S01]  /*2e20*/  STG.E.U16 desc[UR20][R4.64], R22 ;  /* 0x0000001604007986 */ /* 0x0001e2000c101514 */
[----:B-1----:R-:W1:Y:S03]  /*2e30*/  LDC.64 R8, c[0x0][0x230] ;  /* 0x00008c00ff087b82 */ /* 0x002e660000000a00 */
[----:B------:R-:W-:Y:S04]  /*2e40*/  STG.E.U16 desc[UR20][R42.64], R11 ;  /* 0x0000000b2a007986 */ /* 0x000fe8000c101514 */
[----:B------:R-:W-:Y:S01]  /*2e50*/  STG.E.U16 desc[UR20][R12.64], R24 ;  /* 0x000000180c007986 */ /* 0x000fe2000c101514 */
[----:B------:R-:W-:Y:S01]  /*2e60*/  BAR.SYNC.DEFER_BLOCKING 0x0 ;  /* 0x0000000000007b1d */ /* 0x000fe20000010000 */
[C---:B0-----:R-:W-:Y:S01]  /*2e70*/  SHF.L.U32 R5, R0.reuse, 0x2, RZ ;  /* 0x0000000200057819 */ /* 0x041fe200000006ff */
[----:B------:R-:W-:-:S03]  /*2e80*/  IMAD.HI R0, R0, 0x4, RZ ;  /* 0x0000000400007827 */ /* 0x000fc600078e02ff */
[----:B-1----:R-:W-:-:S04]  /*2e90*/  IADD3 R4, P0, P1, R5, UR6, R8 ;  /* 0x0000000605047c10 */ /* 0x002fc8000f91e008 */
[----:B------:R-:W-:Y:S01]  /*2ea0*/  IADD3.X R5, R0, UR5, R9, P0, P1 ;  /* 0x0000000500057c10 */ /* 0x000fe200087e2409 */
[----:B------:R-:W-:Y:S04]  /*2eb0*/  STS.64 [R2+UR15], R18 ;  /* 0x0000001202007988 */ /* 0x000fe80008000a0f */
[----:B------:R-:W-:Y:S01]  /*2ec0*/  STS.64 [R2+UR15+0x200], R6 ;  /* 0x0002000602007988 */ /* 0x000fe20008000a0f */
[----:B------:R-:W-:Y:S06]  /*2ed0*/  BAR.SYNC.DEFER_BLOCKING 0x0 ;  /* 0x0000000000007b1d */ /* 0x000fec0000010000 */
[----:B------:R-:W0:Y:S04]  /*2ee0*/  LDS R3, [R3] ;  /* 0x0000000003037984 */ /* 0x000e280000000800 */
[----:B0-----:R-:W-:Y:S01]  /*2ef0*/  STG.E desc[UR20][R4.64], R3 ;  /* 0x0000000304007986 */ /* 0x001fe2000c101914 */
[----:B------:R-:W-:Y:S05]  /*2f00*/  EXIT ;  /* 0x000000000000794d */ /* 0x000fea0003800000 */
.L_x_2:
[----:B------:R-:W-:-:S00]  /*2f10*/  BRA `(.L_x_2) ;  /* 0xfffffffc00fc7947 */ /* 0x000fc0000383ffff */
[----:B------:R-:W-:-:S00]  /*2f20*/  NOP ;  /* 0x0000000000007918 */ /* 0x000fc00000000000 */
        /* <DEDUP_REMOVED lines=13> */
.L_x_3:


//--------------------- .nv.global.init           --------------------------
	.section	.nv.global.init,"aw",@progbits
.nv.global.init:
	.type		_$_str,@object
	.size		_$_str,(.L_0 - _$_str)
_$_str:
        /*0000*/ 	.byte	0x5f, 0x5f, 0x43, 0x55, 0x44, 0x41, 0x5f, 0x46, 0x54, 0x5a, 0x00
.L_0:


//--------------------- .nv.shared.attn_fwd       --------------------------
	.section	.nv.shared.attn_fwd,"aw",@nobits
	.sectionflags	@""
	.align	16
	.zero		1024


//--------------------- .nv.shared.reserved.0     --------------------------
	.section	.nv.shared.reserved.0,"aw",@nobits
	.weak		__nv_reservedSMEM_offset_0_alias
	.size		__nv_reservedSMEM_offset_0_alias, 0, 0
	.other		__nv_reservedSMEM_offset_0_alias,@"STO_CUDA_RESERVED_SHARED STV_DEFAULT"
__nv_reservedSMEM_offset_0_alias:
	.zero		0


//--------------------- .nv.constant0.attn_fwd    --------------------------
	.section	.nv.constant0.attn_fwd,"a",@progbits
	.sectionflags	@""
	.align	4
.nv.constant0.attn_fwd:
	.zero		664


//--------------------- SYMBOLS --------------------------

	.type		.nv.reservedSmem.offset0,@object
	.size		.nv.reservedSmem.offset0,0x4
